//
// Generated by NVIDIA NVVM Compiler
//
// Compiler Build ID: CL-36424714
// Cuda compilation tools, release 13.0, V13.0.88
// Based on NVVM 20.0.0
//

.version 9.0
.target sm_100
.address_size 64

	// .globl	constPadding3d

.visible .entry constPadding3d(
	.param .u64 constPadding3d_param_0,
	.param .u64 .ptr .align 1 constPadding3d_param_1,
	.param .u64 constPadding3d_param_2,
	.param .u64 constPadding3d_param_3,
	.param .u64 constPadding3d_param_4,
	.param .u64 constPadding3d_param_5,
	.param .u64 constPadding3d_param_6,
	.param .u64 constPadding3d_param_7,
	.param .u64 constPadding3d_param_8,
	.param .u64 constPadding3d_param_9,
	.param .u64 constPadding3d_param_10,
	.param .u64 constPadding3d_param_11,
	.param .u64 constPadding3d_param_12,
	.param .u64 constPadding3d_param_13,
	.param .u64 constPadding3d_param_14,
	.param .u64 constPadding3d_param_15,
	.param .u64 constPadding3d_param_16,
	.param .f32 constPadding3d_param_17,
	.param .u64 .ptr .align 1 constPadding3d_param_18
)
{
	.reg .pred 	%p<16>;
	.reg .b32 	%r<24>;
	.reg .b32 	%f<3>;
	.reg .b64 	%rd<81>;

	ld.param.u64 	%rd30, [constPadding3d_param_0];
	ld.param.u64 	%rd31, [constPadding3d_param_1];
	ld.param.u64 	%rd34, [constPadding3d_param_6];
	ld.param.u64 	%rd37, [constPadding3d_param_9];
	ld.param.u64 	%rd38, [constPadding3d_param_10];
	ld.param.u64 	%rd39, [constPadding3d_param_11];
	ld.param.u64 	%rd40, [constPadding3d_param_12];
	ld.param.u64 	%rd41, [constPadding3d_param_13];
	ld.param.u64 	%rd42, [constPadding3d_param_14];
	ld.param.u64 	%rd43, [constPadding3d_param_15];
	ld.param.u64 	%rd44, [constPadding3d_param_16];
	ld.param.f32 	%f1, [constPadding3d_param_17];
	ld.param.u64 	%rd45, [constPadding3d_param_18];
	cvta.to.global.u64 	%rd1, %rd45;
	mov.u32 	%r2, %ctaid.x;
	mov.u32 	%r1, %ntid.x;
	mov.u32 	%r3, %tid.x;
	mad.lo.s32 	%r4, %r2, %r1, %r3;
	cvt.u64.u32 	%rd74, %r4;
	setp.le.u64 	%p1, %rd30, %rd74;
	@%p1 bra 	$L__BB0_24;
	mov.u32 	%r5, %nctaid.x;
	mul.lo.s32 	%r6, %r1, %r5;
	cvt.u64.u32 	%rd3, %r6;
	cvta.to.global.u64 	%rd4, %rd31;
	cvt.u32.u64 	%r7, %rd41;
	cvt.u32.u64 	%r10, %rd37;
	cvt.u32.u64 	%r13, %rd39;
	cvt.u32.u64 	%r18, %rd38;
	cvt.u32.u64 	%r21, %rd40;
$L__BB0_2:
	or.b64  	%rd46, %rd74, %rd41;
	and.b64  	%rd47, %rd46, -4294967296;
	setp.ne.s64 	%p2, %rd47, 0;
	@%p2 bra 	$L__BB0_4;
	cvt.u32.u64 	%r8, %rd74;
	div.u32 	%r9, %r8, %r7;
	cvt.u64.u32 	%rd75, %r9;
	bra.uni 	$L__BB0_5;
$L__BB0_4:
	div.u64 	%rd75, %rd74, %rd41;
$L__BB0_5:
	or.b64  	%rd48, %rd75, %rd37;
	and.b64  	%rd49, %rd48, -4294967296;
	setp.ne.s64 	%p3, %rd49, 0;
	@%p3 bra 	$L__BB0_7;
	cvt.u32.u64 	%r11, %rd75;
	rem.u32 	%r12, %r11, %r10;
	cvt.u64.u32 	%rd76, %r12;
	bra.uni 	$L__BB0_8;
$L__BB0_7:
	rem.u64 	%rd76, %rd75, %rd37;
$L__BB0_8:
	or.b64  	%rd50, %rd74, %rd39;
	and.b64  	%rd51, %rd50, -4294967296;
	setp.ne.s64 	%p4, %rd51, 0;
	@%p4 bra 	$L__BB0_10;
	cvt.u32.u64 	%r14, %rd74;
	div.u32 	%r15, %r14, %r13;
	mul.lo.s32 	%r16, %r15, %r13;
	sub.s32 	%r17, %r14, %r16;
	cvt.u64.u32 	%rd77, %r15;
	cvt.u64.u32 	%rd78, %r17;
	bra.uni 	$L__BB0_11;
$L__BB0_10:
	div.u64 	%rd77, %rd74, %rd39;
	mul.lo.s64 	%rd52, %rd77, %rd39;
	sub.s64 	%rd78, %rd74, %rd52;
$L__BB0_11:
	or.b64  	%rd53, %rd77, %rd38;
	and.b64  	%rd54, %rd53, -4294967296;
	setp.ne.s64 	%p5, %rd54, 0;
	@%p5 bra 	$L__BB0_13;
	cvt.u32.u64 	%r19, %rd77;
	rem.u32 	%r20, %r19, %r18;
	cvt.u64.u32 	%rd79, %r20;
	bra.uni 	$L__BB0_14;
$L__BB0_13:
	rem.u64 	%rd79, %rd77, %rd38;
$L__BB0_14:
	cvt.s64.s32 	%rd21, %rd76;
	setp.lt.s64 	%p6, %rd21, %rd42;
	cvt.s64.s32 	%rd22, %rd79;
	setp.lt.s64 	%p7, %rd22, %rd43;
	or.pred  	%p8, %p6, %p7;
	@%p8 bra 	$L__BB0_18;
	cvt.s64.s32 	%rd23, %rd78;
	setp.lt.s64 	%p9, %rd23, %rd44;
	@%p9 bra 	$L__BB0_18;
	ld.param.u64 	%rd70, [constPadding3d_param_4];
	sub.s64 	%rd24, %rd21, %rd42;
	setp.ge.s64 	%p10, %rd24, %rd70;
	@%p10 bra 	$L__BB0_18;
	ld.param.u64 	%rd71, [constPadding3d_param_5];
	sub.s64 	%rd25, %rd22, %rd43;
	setp.lt.s64 	%p11, %rd25, %rd71;
	sub.s64 	%rd56, %rd23, %rd44;
	setp.lt.s64 	%p12, %rd56, %rd34;
	and.pred  	%p13, %p11, %p12;
	@%p13 bra 	$L__BB0_19;
$L__BB0_18:
	shl.b64 	%rd68, %rd74, 2;
	add.s64 	%rd69, %rd1, %rd68;
	st.global.f32 	[%rd69], %f1;
	bra.uni 	$L__BB0_23;
$L__BB0_19:
	or.b64  	%rd57, %rd74, %rd40;
	and.b64  	%rd58, %rd57, -4294967296;
	setp.ne.s64 	%p14, %rd58, 0;
	@%p14 bra 	$L__BB0_21;
	cvt.u32.u64 	%r22, %rd74;
	div.u32 	%r23, %r22, %r21;
	cvt.u64.u32 	%rd80, %r23;
	bra.uni 	$L__BB0_22;
$L__BB0_21:
	div.u64 	%rd80, %rd74, %rd40;
$L__BB0_22:
	ld.param.u64 	%rd73, [constPadding3d_param_8];
	ld.param.u64 	%rd72, [constPadding3d_param_7];
	sub.s64 	%rd59, %rd78, %rd44;
	mad.lo.s64 	%rd60, %rd24, %rd73, %rd59;
	mad.lo.s64 	%rd61, %rd25, %rd34, %rd60;
	mad.lo.s64 	%rd62, %rd80, %rd72, %rd61;
	shl.b64 	%rd63, %rd62, 32;
	shr.s64 	%rd64, %rd63, 30;
	add.s64 	%rd65, %rd4, %rd64;
	ld.global.f32 	%f2, [%rd65];
	shl.b64 	%rd66, %rd74, 2;
	add.s64 	%rd67, %rd1, %rd66;
	st.global.f32 	[%rd67], %f2;
$L__BB0_23:
	add.s64 	%rd74, %rd74, %rd3;
	setp.lt.u64 	%p15, %rd74, %rd30;
	@%p15 bra 	$L__BB0_2;
$L__BB0_24:
	ret;

}
	// .globl	ConstantPadGrad3d
.visible .entry ConstantPadGrad3d(
	.param .u64 ConstantPadGrad3d_param_0,
	.param .u64 .ptr .align 1 ConstantPadGrad3d_param_1,
	.param .u64 ConstantPadGrad3d_param_2,
	.param .u64 ConstantPadGrad3d_param_3,
	.param .u64 ConstantPadGrad3d_param_4,
	.param .u64 ConstantPadGrad3d_param_5,
	.param .u64 ConstantPadGrad3d_param_6,
	.param .u64 ConstantPadGrad3d_param_7,
	.param .u64 ConstantPadGrad3d_param_8,
	.param .u64 ConstantPadGrad3d_param_9,
	.param .u64 ConstantPadGrad3d_param_10,
	.param .u64 ConstantPadGrad3d_param_11,
	.param .u64 ConstantPadGrad3d_param_12,
	.param .u64 ConstantPadGrad3d_param_13,
	.param .u64 ConstantPadGrad3d_param_14,
	.param .u64 ConstantPadGrad3d_param_15,
	.param .u64 ConstantPadGrad3d_param_16,
	.param .u64 .ptr .align 1 ConstantPadGrad3d_param_17
)
{
	.reg .pred 	%p<8>;
	.reg .b32 	%r<24>;
	.reg .b32 	%f<2>;
	.reg .b64 	%rd<70>;

	ld.param.u64 	%rd25, [ConstantPadGrad3d_param_0];
	ld.param.u64 	%rd26, [ConstantPadGrad3d_param_1];
	ld.param.u64 	%rd27, [ConstantPadGrad3d_param_4];
	ld.param.u64 	%rd28, [ConstantPadGrad3d_param_5];
	ld.param.u64 	%rd29, [ConstantPadGrad3d_param_6];
	ld.param.u64 	%rd30, [ConstantPadGrad3d_param_7];
	ld.param.u64 	%rd31, [ConstantPadGrad3d_param_8];
	ld.param.u64 	%rd33, [ConstantPadGrad3d_param_12];
	ld.param.u64 	%rd34, [ConstantPadGrad3d_param_13];
	ld.param.u64 	%rd35, [ConstantPadGrad3d_param_14];
	ld.param.u64 	%rd36, [ConstantPadGrad3d_param_15];
	ld.param.u64 	%rd38, [ConstantPadGrad3d_param_17];
	mov.u32 	%r2, %ctaid.x;
	mov.u32 	%r1, %ntid.x;
	mov.u32 	%r3, %tid.x;
	mad.lo.s32 	%r4, %r2, %r1, %r3;
	cvt.u64.u32 	%rd63, %r4;
	setp.le.u64 	%p1, %rd25, %rd63;
	@%p1 bra 	$L__BB1_18;
	mov.u32 	%r5, %nctaid.x;
	mul.lo.s32 	%r6, %r1, %r5;
	cvt.u64.u32 	%rd2, %r6;
	cvta.to.global.u64 	%rd3, %rd26;
	cvta.to.global.u64 	%rd4, %rd38;
	cvt.u32.u64 	%r7, %rd30;
	cvt.u32.u64 	%r10, %rd31;
	cvt.u32.u64 	%r13, %rd27;
	cvt.u32.u64 	%r16, %rd29;
	cvt.u32.u64 	%r21, %rd28;
$L__BB1_2:
	or.b64  	%rd39, %rd63, %rd30;
	and.b64  	%rd40, %rd39, -4294967296;
	setp.ne.s64 	%p2, %rd40, 0;
	@%p2 bra 	$L__BB1_4;
	cvt.u32.u64 	%r8, %rd63;
	div.u32 	%r9, %r8, %r7;
	cvt.u64.u32 	%rd64, %r9;
	bra.uni 	$L__BB1_5;
$L__BB1_4:
	div.u64 	%rd64, %rd63, %rd30;
$L__BB1_5:
	or.b64  	%rd41, %rd63, %rd31;
	and.b64  	%rd42, %rd41, -4294967296;
	setp.ne.s64 	%p3, %rd42, 0;
	@%p3 bra 	$L__BB1_7;
	cvt.u32.u64 	%r11, %rd63;
	div.u32 	%r12, %r11, %r10;
	cvt.u64.u32 	%rd65, %r12;
	bra.uni 	$L__BB1_8;
$L__BB1_7:
	div.u64 	%rd65, %rd63, %rd31;
$L__BB1_8:
	or.b64  	%rd43, %rd65, %rd27;
	and.b64  	%rd44, %rd43, -4294967296;
	setp.ne.s64 	%p4, %rd44, 0;
	@%p4 bra 	$L__BB1_10;
	cvt.u32.u64 	%r14, %rd65;
	rem.u32 	%r15, %r14, %r13;
	cvt.u64.u32 	%rd66, %r15;
	bra.uni 	$L__BB1_11;
$L__BB1_10:
	rem.u64 	%rd66, %rd65, %rd27;
$L__BB1_11:
	or.b64  	%rd45, %rd63, %rd29;
	and.b64  	%rd46, %rd45, -4294967296;
	setp.ne.s64 	%p5, %rd46, 0;
	@%p5 bra 	$L__BB1_13;
	cvt.u32.u64 	%r17, %rd63;
	div.u32 	%r18, %r17, %r16;
	mul.lo.s32 	%r19, %r18, %r16;
	sub.s32 	%r20, %r17, %r19;
	cvt.u64.u32 	%rd67, %r18;
	cvt.u64.u32 	%rd68, %r20;
	bra.uni 	$L__BB1_14;
$L__BB1_13:
	div.u64 	%rd67, %rd63, %rd29;
	mul.lo.s64 	%rd47, %rd67, %rd29;
	sub.s64 	%rd68, %rd63, %rd47;
$L__BB1_14:
	or.b64  	%rd48, %rd67, %rd28;
	and.b64  	%rd49, %rd48, -4294967296;
	setp.ne.s64 	%p6, %rd49, 0;
	@%p6 bra 	$L__BB1_16;
	cvt.u32.u64 	%r22, %rd67;
	rem.u32 	%r23, %r22, %r21;
	cvt.u64.u32 	%rd69, %r23;
	bra.uni 	$L__BB1_17;
$L__BB1_16:
	rem.u64 	%rd69, %rd67, %rd28;
$L__BB1_17:
	ld.param.u64 	%rd62, [ConstantPadGrad3d_param_16];
	ld.param.u64 	%rd61, [ConstantPadGrad3d_param_11];
	add.s64 	%rd50, %rd69, %rd36;
	add.s64 	%rd51, %rd66, %rd35;
	mad.lo.s64 	%rd52, %rd64, %rd33, %rd62;
	mad.lo.s64 	%rd53, %rd51, %rd34, %rd52;
	add.s64 	%rd54, %rd53, %rd68;
	mad.lo.s64 	%rd55, %rd50, %rd61, %rd54;
	shl.b64 	%rd56, %rd55, 32;
	shr.s64 	%rd57, %rd56, 30;
	add.s64 	%rd58, %rd3, %rd57;
	ld.global.f32 	%f1, [%rd58];
	shl.b64 	%rd59, %rd63, 2;
	add.s64 	%rd60, %rd4, %rd59;
	st.global.f32 	[%rd60], %f1;
	add.s64 	%rd63, %rd63, %rd2;
	setp.lt.u64 	%p7, %rd63, %rd25;
	@%p7 bra 	$L__BB1_2;
$L__BB1_18:
	ret;

}


// ===== COMPILED SASS (sm_100) =====

	.target	sm_100

	.elftype	@"ET_EXEC"


//--------------------- .note.nv.tkinfo           --------------------------
	.section	.note.nv.tkinfo,"",@"SHT_NOTE"
	.sectionflags	@"SHF_NOTE_NV_TKINFO"
	.tkinfo
        /*0018*/ 	.word	0x00000002
        /*0030*/ 	.string	""
        /*0030*/ 	.string	"ptxas"
        /*0030*/ 	.string	"Cuda compilation tools, release 13.0, V13.0.88"
        /*0030*/ 	.string	"Build cuda_13.0.r13.0/compiler.36424714_0"
        /*0030*/ 	.string	"-arch sm_100 -m 64 "



//--------------------- .note.nv.cuinfo           --------------------------
	.section	.note.nv.cuinfo,"",@"SHT_NOTE"
	.sectionflags	@"SHF_NOTE_NV_CUINFO"
        /*0018*/ 	.short	0x0002
        /*001a*/ 	.short	0x0064
        /*001c*/ 	.short	0x0082
	.zero		2


//--------------------- .nv.info                  --------------------------
	.section	.nv.info,"",@"SHT_CUDA_INFO"
	.align	4


	//----- nvinfo : EIATTR_REGCOUNT
	.align		4
        /*0000*/ 	.byte	0x04, 0x2f
        /*0002*/ 	.short	(.L_1 - .L_0)
	.align		4
.L_0:
        /*0004*/ 	.word	index@(constPadding3d)
        /*0008*/ 	.word	0x00000020


	//----- nvinfo : EIATTR_FRAME_SIZE
	.align		4
.L_1:
        /*000c*/ 	.byte	0x04, 0x11
        /*000e*/ 	.short	(.L_3 - .L_2)
	.align		4
.L_2:
        /*0010*/ 	.word	index@($__internal_3_$__cuda_sm20_rem_u64)
        /*0014*/ 	.word	0x00000000


	//----- nvinfo : EIATTR_FRAME_SIZE
	.align		4
.L_3:
        /*0018*/ 	.byte	0x04, 0x11
        /*001a*/ 	.short	(.L_5 - .L_4)
	.align		4
.L_4:
        /*001c*/ 	.word	index@($__internal_2_$__cuda_sm20_div_u64)
        /*0020*/ 	.word	0x00000000


	//----- nvinfo : EIATTR_FRAME_SIZE
	.align		4
.L_5:
        /*0024*/ 	.byte	0x04, 0x11
        /*0026*/ 	.short	(.L_7 - .L_6)
	.align		4
.L_6:
        /*0028*/ 	.word	index@(constPadding3d)
        /*002c*/ 	.word	0x00000000


	//----- nvinfo : EIATTR_REGCOUNT
	.align		4
.L_7:
        /*0030*/ 	.byte	0x04, 0x2f
        /*0032*/ 	.short	(.L_9 - .L_8)
	.align		4
.L_8:
        /*0034*/ 	.word	index@(ConstantPadGrad3d)
        /*0038*/ 	.word	0x0000001a


	//----- nvinfo : EIATTR_FRAME_SIZE
	.align		4
.L_9:
        /*003c*/ 	.byte	0x04, 0x11
        /*003e*/ 	.short	(.L_11 - .L_10)
	.align		4
.L_10:
        /*0040*/ 	.word	index@($__internal_1_$__cuda_sm20_rem_u64)
        /*0044*/ 	.word	0x00000000


	//----- nvinfo : EIATTR_FRAME_SIZE
	.align		4
.L_11:
        /*0048*/ 	.byte	0x04, 0x11
        /*004a*/ 	.short	(.L_13 - .L_12)
	.align		4
.L_12:
        /*004c*/ 	.word	index@($__internal_0_$__cuda_sm20_div_u64)
        /*0050*/ 	.word	0x00000000


	//----- nvinfo : EIATTR_FRAME_SIZE
	.align		4
.L_13:
        /*0054*/ 	.byte	0x04, 0x11
        /*0056*/ 	.short	(.L_15 - .L_14)
	.align		4
.L_14:
        /*0058*/ 	.word	index@(ConstantPadGrad3d)
        /*005c*/ 	.word	0x00000000


	//----- nvinfo : EIATTR_MIN_STACK_SIZE
	.align		4
.L_15:
        /*0060*/ 	.byte	0x04, 0x12
        /*0062*/ 	.short	(.L_17 - .L_16)
	.align		4
.L_16:
        /*0064*/ 	.word	index@(ConstantPadGrad3d)
        /*0068*/ 	.word	0x00000000


	//----- nvinfo : EIATTR_MIN_STACK_SIZE
	.align		4
.L_17:
        /*006c*/ 	.byte	0x04, 0x12
        /*006e*/ 	.short	(.L_19 - .L_18)
	.align		4
.L_18:
        /*0070*/ 	.word	index@(constPadding3d)
        /*0074*/ 	.word	0x00000000
.L_19:


//--------------------- .nv.compat                --------------------------
	.section	.nv.compat,"",@"SHT_CUDA_COMPAT_INFO"
	.align	4
        /*0000*/ 	.byte	0x02, 0x09, 0x00, 0x00, 0x02, 0x02, 0x01, 0x00, 0x02, 0x05, 0x05, 0x00, 0x03, 0x07, 0x01, 0x01
        /*0010*/ 	.byte	0x02, 0x03, 0x00, 0x00, 0x02, 0x06, 0x01, 0x00, 0x04, 0x0b, 0x08, 0x00, 0x09, 0x00, 0x00, 0x00
        /*0020*/ 	.byte	0x00, 0x00, 0x00, 0x00


//--------------------- .nv.info.ConstantPadGrad3d --------------------------
	.section	.nv.info.ConstantPadGrad3d,"",@"SHT_CUDA_INFO"
	.sectionflags	@""
	.align	4


	//----- nvinfo : EIATTR_CUDA_API_VERSION
	.align		4
        /*0000*/ 	.byte	0x04, 0x37
        /*0002*/ 	.short	(.L_21 - .L_20)
.L_20:
        /*0004*/ 	.word	0x00000082


	//----- nvinfo : EIATTR_KPARAM_INFO
	.align		4
.L_21:
        /*0008*/ 	.byte	0x04, 0x17
        /*000a*/ 	.short	(.L_23 - .L_22)
.L_22:
        /*000c*/ 	.word	0x00000000
        /*0010*/ 	.short	0x0011
        /*0012*/ 	.short	0x0088
        /*0014*/ 	.byte	0x00, 0xf5, 0x21, 0x00


	//----- nvinfo : EIATTR_KPARAM_INFO
	.align		4
.L_23:
        /*0018*/ 	.byte	0x04, 0x17
        /*001a*/ 	.short	(.L_25 - .L_24)
.L_24:
        /*001c*/ 	.word	0x00000000
        /*0020*/ 	.short	0x0010
        /*0022*/ 	.short	0x0080
        /*0024*/ 	.byte	0x00, 0xf0, 0x21, 0x00


	//----- nvinfo : EIATTR_KPARAM_INFO
	.align		4
.L_25:
        /*0028*/ 	.byte	0x04, 0x17
        /*002a*/ 	.short	(.L_27 - .L_26)
.L_26:
        /*002c*/ 	.word	0x00000000
        /*0030*/ 	.short	0x000f
        /*0032*/ 	.short	0x0078
        /*0034*/ 	.byte	0x00, 0xf0, 0x21, 0x00


	//----- nvinfo : EIATTR_KPARAM_INFO
	.align		4
.L_27:
        /*0038*/ 	.byte	0x04, 0x17
        /*003a*/ 	.short	(.L_29 - .L_28)
.L_28:
        /*003c*/ 	.word	0x00000000
        /*0040*/ 	.short	0x000e
        /*0042*/ 	.short	0x0070
        /*0044*/ 	.byte	0x00, 0xf0, 0x21, 0x00


	//----- nvinfo : EIATTR_KPARAM_INFO
	.align		4
.L_29:
        /*0048*/ 	.byte	0x04, 0x17
        /*004a*/ 	.short	(.L_31 - .L_30)
.L_30:
        /*004c*/ 	.word	0x00000000
        /*0050*/ 	.short	0x000d
        /*0052*/ 	.short	0x0068
        /*0054*/ 	.byte	0x00, 0xf0, 0x21, 0x00


	//----- nvinfo : EIATTR_KPARAM_INFO
	.align		4
.L_31:
        /*0058*/ 	.byte	0x04, 0x17
        /*005a*/ 	.short	(.L_33 - .L_32)
.L_32:
        /*005c*/ 	.word	0x00000000
        /*0060*/ 	.short	0x000c
        /*0062*/ 	.short	0x0060
        /*0064*/ 	.byte	0x00, 0xf0, 0x21, 0x00


	//----- nvinfo : EIATTR_KPARAM_INFO
	.align		4
.L_33:
        /*0068*/ 	.byte	0x04, 0x17
        /*006a*/ 	.short	(.L_35 - .L_34)
.L_34:
        /*006c*/ 	.word	0x00000000
        /*0070*/ 	.short	0x000b
        /*0072*/ 	.short	0x0058
        /*0074*/ 	.byte	0x00, 0xf0, 0x21, 0x00


	//----- nvinfo : EIATTR_KPARAM_INFO
	.align		4
.L_35:
        /*0078*/ 	.byte	0x04, 0x17
        /*007a*/ 	.short	(.L_37 - .L_36)
.L_36:
        /*007c*/ 	.word	0x00000000
        /*0080*/ 	.short	0x000a
        /*0082*/ 	.short	0x0050
        /*0084*/ 	.byte	0x00, 0xf0, 0x21, 0x00


	//----- nvinfo : EIATTR_KPARAM_INFO
	.align		4
.L_37:
        /*0088*/ 	.byte	0x04, 0x17
        /*008a*/ 	.short	(.L_39 - .L_38)
.L_38:
        /*008c*/ 	.word	0x00000000
        /*0090*/ 	.short	0x0009
        /*0092*/ 	.short	0x0048
        /*0094*/ 	.byte	0x00, 0xf0, 0x21, 0x00


	//----- nvinfo : EIATTR_KPARAM_INFO
	.align		4
.L_39:
        /*0098*/ 	.byte	0x04, 0x17
        /*009a*/ 	.short	(.L_41 - .L_40)
.L_40:
        /*009c*/ 	.word	0x00000000
        /*00a0*/ 	.short	0x0008
        /*00a2*/ 	.short	0x0040
        /*00a4*/ 	.byte	0x00, 0xf0, 0x21, 0x00


	//----- nvinfo : EIATTR_KPARAM_INFO
	.align		4
.L_41:
        /*00a8*/ 	.byte	0x04, 0x17
        /*00aa*/ 	.short	(.L_43 - .L_42)
.L_42:
        /*00ac*/ 	.word	0x00000000
        /*00b0*/ 	.short	0x0007
        /*00b2*/ 	.short	0x0038
        /*00b4*/ 	.byte	0x00, 0xf0, 0x21, 0x00


	//----- nvinfo : EIATTR_KPARAM_INFO
	.align		4
.L_43:
        /*00b8*/ 	.byte	0x04, 0x17
        /*00ba*/ 	.short	(.L_45 - .L_44)
.L_44:
        /*00bc*/ 	.word	0x00000000
        /*00c0*/ 	.short	0x0006
        /*00c2*/ 	.short	0x0030
        /*00c4*/ 	.byte	0x00, 0xf0, 0x21, 0x00


	//----- nvinfo : EIATTR_KPARAM_INFO
	.align		4
.L_45:
        /*00c8*/ 	.byte	0x04, 0x17
        /*00ca*/ 	.short	(.L_47 - .L_46)
.L_46:
        /*00cc*/ 	.word	0x00000000
        /*00d0*/ 	.short	0x0005
        /*00d2*/ 	.short	0x0028
        /*00d4*/ 	.byte	0x00, 0xf0, 0x21, 0x00


	//----- nvinfo : EIATTR_KPARAM_INFO
	.align		4
.L_47:
        /*00d8*/ 	.byte	0x04, 0x17
        /*00da*/ 	.short	(.L_49 - .L_48)
.L_48:
        /*00dc*/ 	.word	0x00000000
        /*00e0*/ 	.short	0x0004
        /*00e2*/ 	.short	0x0020
        /*00e4*/ 	.byte	0x00, 0xf0, 0x21, 0x00


	//----- nvinfo : EIATTR_KPARAM_INFO
	.align		4
.L_49:
        /*00e8*/ 	.byte	0x04, 0x17
        /*00ea*/ 	.short	(.L_51 - .L_50)
.L_50:
        /*00ec*/ 	.word	0x00000000
        /*00f0*/ 	.short	0x0003
        /*00f2*/ 	.short	0x0018
        /*00f4*/ 	.byte	0x00, 0xf0, 0x21, 0x00


	//----- nvinfo : EIATTR_KPARAM_INFO
	.align		4
.L_51:
        /*00f8*/ 	.byte	0x04, 0x17
        /*00fa*/ 	.short	(.L_53 - .L_52)
.L_52:
        /*00fc*/ 	.word	0x00000000
        /*0100*/ 	.short	0x0002
        /*0102*/ 	.short	0x0010
        /*0104*/ 	.byte	0x00, 0xf0, 0x21, 0x00


	//----- nvinfo : EIATTR_KPARAM_INFO
	.align		4
.L_53:
        /*0108*/ 	.byte	0x04, 0x17
        /*010a*/ 	.short	(.L_55 - .L_54)
.L_54:
        /*010c*/ 	.word	0x00000000
        /*0110*/ 	.short	0x0001
        /*0112*/ 	.short	0x0008
        /*0114*/ 	.byte	0x00, 0xf5, 0x21, 0x00


	//----- nvinfo : EIATTR_KPARAM_INFO
	.align		4
.L_55:
        /*0118*/ 	.byte	0x04, 0x17
        /*011a*/ 	.short	(.L_57 - .L_56)
.L_56:
        /*011c*/ 	.word	0x00000000
        /*0120*/ 	.short	0x0000
        /*0122*/ 	.short	0x0000
        /*0124*/ 	.byte	0x00, 0xf0, 0x21, 0x00


	//----- nvinfo : EIATTR_SPARSE_MMA_MASK
	.align		4
.L_57:
        /*0128*/ 	.byte	0x03, 0x50
        /*012a*/ 	.short	0x0000


	//----- nvinfo : EIATTR_MAXREG_COUNT
	.align		4
        /*012c*/ 	.byte	0x03, 0x1b
        /*012e*/ 	.short	0x00ff


	//----- nvinfo : EIATTR_MERCURY_ISA_VERSION
	.align		4
        /*0130*/ 	.byte	0x03, 0x5f
        /*0132*/ 	.short	0x0101


	//----- nvinfo : EIATTR_VRC_CTA_INIT_COUNT
	.align		4
        /*0134*/ 	.byte	0x02, 0x4a
	.zero		1
	.zero		1


	//----- nvinfo : EIATTR_EXIT_INSTR_OFFSETS
	.align		4
        /*0138*/ 	.byte	0x04, 0x1c
        /*013a*/ 	.short	(.L_59 - .L_58)


	//   ....[0]....
.L_58:
        /*013c*/ 	.word	0x00000080


	//   ....[1]....
        /*0140*/ 	.word	0x00000cc0


	//----- nvinfo : EIATTR_CRS_STACK_SIZE
	.align		4
.L_59:
        /*0144*/ 	.byte	0x04, 0x1e
        /*0146*/ 	.short	(.L_61 - .L_60)
.L_60:
        /*0148*/ 	.word	0x00000000


	//----- nvinfo : EIATTR_CBANK_PARAM_SIZE
	.align		4
.L_61:
        /*014c*/ 	.byte	0x03, 0x19
        /*014e*/ 	.short	0x0090


	//----- nvinfo : EIATTR_PARAM_CBANK
	.align		4
        /*0150*/ 	.byte	0x04, 0x0a
        /*0152*/ 	.short	(.L_63 - .L_62)
	.align		4
.L_62:
        /*0154*/ 	.word	index@(.nv.constant0.ConstantPadGrad3d)
        /*0158*/ 	.short	0x0380
        /*015a*/ 	.short	0x0090


	//----- nvinfo : EIATTR_SW_WAR
	.align		4
.L_63:
        /*015c*/ 	.byte	0x04, 0x36
        /*015e*/ 	.short	(.L_65 - .L_64)
.L_64:
        /*0160*/ 	.word	0x00000008
.L_65:


//--------------------- .nv.info.constPadding3d   --------------------------
	.section	.nv.info.constPadding3d,"",@"SHT_CUDA_INFO"
	.sectionflags	@""
	.align	4


	//----- nvinfo : EIATTR_CUDA_API_VERSION
	.align		4
        /*0000*/ 	.byte	0x04, 0x37
        /*0002*/ 	.short	(.L_67 - .L_66)
.L_66:
        /*0004*/ 	.word	0x00000082


	//----- nvinfo : EIATTR_KPARAM_INFO
	.align		4
.L_67:
        /*0008*/ 	.byte	0x04, 0x17
        /*000a*/ 	.short	(.L_69 - .L_68)
.L_68:
        /*000c*/ 	.word	0x00000000
        /*0010*/ 	.short	0x0012
        /*0012*/ 	.short	0x0090
        /*0014*/ 	.byte	0x00, 0xf5, 0x21, 0x00


	//----- nvinfo : EIATTR_KPARAM_INFO
	.align		4
.L_69:
        /*0018*/ 	.byte	0x04, 0x17
        /*001a*/ 	.short	(.L_71 - .L_70)
.L_70:
        /*001c*/ 	.word	0x00000000
        /*0020*/ 	.short	0x0011
        /*0022*/ 	.short	0x0088
        /*0024*/ 	.byte	0x00, 0xf0, 0x11, 0x00


	//----- nvinfo : EIATTR_KPARAM_INFO
	.align		4
.L_71:
        /*0028*/ 	.byte	0x04, 0x17
        /*002a*/ 	.short	(.L_73 - .L_72)
.L_72:
        /*002c*/ 	.word	0x00000000
        /*0030*/ 	.short	0x0010
        /*0032*/ 	.short	0x0080
        /*0034*/ 	.byte	0x00, 0xf0, 0x21, 0x00


	//----- nvinfo : EIATTR_KPARAM_INFO
	.align		4
.L_73:
        /*0038*/ 	.byte	0x04, 0x17
        /*003a*/ 	.short	(.L_75 - .L_74)
.L_74:
        /*003c*/ 	.word	0x00000000
        /*0040*/ 	.short	0x000f
        /*0042*/ 	.short	0x0078
        /*0044*/ 	.byte	0x00, 0xf0, 0x21, 0x00


	//----- nvinfo : EIATTR_KPARAM_INFO
	.align		4
.L_75:
        /*0048*/ 	.byte	0x04, 0x17
        /*004a*/ 	.short	(.L_77 - .L_76)
.L_76:
        /*004c*/ 	.word	0x00000000
        /*0050*/ 	.short	0x000e
        /*0052*/ 	.short	0x0070
        /*0054*/ 	.byte	0x00, 0xf0, 0x21, 0x00


	//----- nvinfo : EIATTR_KPARAM_INFO
	.align		4
.L_77:
        /*0058*/ 	.byte	0x04, 0x17
        /*005a*/ 	.short	(.L_79 - .L_78)
.L_78:
        /*005c*/ 	.word	0x00000000
        /*0060*/ 	.short	0x000d
        /*0062*/ 	.short	0x0068
        /*0064*/ 	.byte	0x00, 0xf0, 0x21, 0x00


	//----- nvinfo : EIATTR_KPARAM_INFO
	.align		4
.L_79:
        /*0068*/ 	.byte	0x04, 0x17
        /*006a*/ 	.short	(.L_81 - .L_80)
.L_80:
        /*006c*/ 	.word	0x00000000
        /*0070*/ 	.short	0x000c
        /*0072*/ 	.short	0x0060
        /*0074*/ 	.byte	0x00, 0xf0, 0x21, 0x00


	//----- nvinfo : EIATTR_KPARAM_INFO
	.align		4
.L_81:
        /*0078*/ 	.byte	0x04, 0x17
        /*007a*/ 	.short	(.L_83 - .L_82)
.L_82:
        /*007c*/ 	.word	0x00000000
        /*0080*/ 	.short	0x000b
        /*0082*/ 	.short	0x0058
        /*0084*/ 	.byte	0x00, 0xf0, 0x21, 0x00


	//----- nvinfo : EIATTR_KPARAM_INFO
	.align		4
.L_83:
        /*0088*/ 	.byte	0x04, 0x17
        /*008a*/ 	.short	(.L_85 - .L_84)
.L_84:
        /*008c*/ 	.word	0x00000000
        /*0090*/ 	.short	0x000a
        /*0092*/ 	.short	0x0050
        /*0094*/ 	.byte	0x00, 0xf0, 0x21, 0x00


	//----- nvinfo : EIATTR_KPARAM_INFO
	.align		4
.L_85:
        /*0098*/ 	.byte	0x04, 0x17
        /*009a*/ 	.short	(.L_87 - .L_86)
.L_86:
        /*009c*/ 	.word	0x00000000
        /*00a0*/ 	.short	0x0009
        /*00a2*/ 	.short	0x0048
        /*00a4*/ 	.byte	0x00, 0xf0, 0x21, 0x00


	//----- nvinfo : EIATTR_KPARAM_INFO
	.align		4
.L_87:
        /*00a8*/ 	.byte	0x04, 0x17
        /*00aa*/ 	.short	(.L_89 - .L_88)
.L_88:
        /*00ac*/ 	.word	0x00000000
        /*00b0*/ 	.short	0x0008
        /*00b2*/ 	.short	0x0040
        /*00b4*/ 	.byte	0x00, 0xf0, 0x21, 0x00


	//----- nvinfo : EIATTR_KPARAM_INFO
	.align		4
.L_89:
        /*00b8*/ 	.byte	0x04, 0x17
        /*00ba*/ 	.short	(.L_91 - .L_90)
.L_90:
        /*00bc*/ 	.word	0x00000000
        /*00c0*/ 	.short	0x0007
        /*00c2*/ 	.short	0x0038
        /*00c4*/ 	.byte	0x00, 0xf0, 0x21, 0x00


	//----- nvinfo : EIATTR_KPARAM_INFO
	.align		4
.L_91:
        /*00c8*/ 	.byte	0x04, 0x17
        /*00ca*/ 	.short	(.L_93 - .L_92)
.L_92:
        /*00cc*/ 	.word	0x00000000
        /*00d0*/ 	.short	0x0006
        /*00d2*/ 	.short	0x0030
        /*00d4*/ 	.byte	0x00, 0xf0, 0x21, 0x00


	//----- nvinfo : EIATTR_KPARAM_INFO
	.align		4
.L_93:
        /*00d8*/ 	.byte	0x04, 0x17
        /*00da*/ 	.short	(.L_95 - .L_94)
.L_94:
        /*00dc*/ 	.word	0x00000000
        /*00e0*/ 	.short	0x0005
        /*00e2*/ 	.short	0x0028
        /*00e4*/ 	.byte	0x00, 0xf0, 0x21, 0x00


	//----- nvinfo : EIATTR_KPARAM_INFO
	.align		4
.L_95:
        /*00e8*/ 	.byte	0x04, 0x17
        /*00ea*/ 	.short	(.L_97 - .L_96)
.L_96:
        /*00ec*/ 	.word	0x00000000
        /*00f0*/ 	.short	0x0004
        /*00f2*/ 	.short	0x0020
        /*00f4*/ 	.byte	0x00, 0xf0, 0x21, 0x00


	//----- nvinfo : EIATTR_KPARAM_INFO
	.align		4
.L_97:
        /*00f8*/ 	.byte	0x04, 0x17
        /*00fa*/ 	.short	(.L_99 - .L_98)
.L_98:
        /*00fc*/ 	.word	0x00000000
        /*0100*/ 	.short	0x0003
        /*0102*/ 	.short	0x0018
        /*0104*/ 	.byte	0x00, 0xf0, 0x21, 0x00


	//----- nvinfo : EIATTR_KPARAM_INFO
	.align		4
.L_99:
        /*0108*/ 	.byte	0x04, 0x17
        /*010a*/ 	.short	(.L_101 - .L_100)
.L_100:
        /*010c*/ 	.word	0x00000000
        /*0110*/ 	.short	0x0002
        /*0112*/ 	.short	0x0010
        /*0114*/ 	.byte	0x00, 0xf0, 0x21, 0x00


	//----- nvinfo : EIATTR_KPARAM_INFO
	.align		4
.L_101:
        /*0118*/ 	.byte	0x04, 0x17
        /*011a*/ 	.short	(.L_103 - .L_102)
.L_102:
        /*011c*/ 	.word	0x00000000
        /*0120*/ 	.short	0x0001
        /*0122*/ 	.short	0x0008
        /*0124*/ 	.byte	0x00, 0xf5, 0x21, 0x00


	//----- nvinfo : EIATTR_KPARAM_INFO
	.align		4
.L_103:
        /*0128*/ 	.byte	0x04, 0x17
        /*012a*/ 	.short	(.L_105 - .L_104)
.L_104:
        /*012c*/ 	.word	0x00000000
        /*0130*/ 	.short	0x0000
        /*0132*/ 	.short	0x0000
        /*0134*/ 	.byte	0x00, 0xf0, 0x21, 0x00


	//----- nvinfo : EIATTR_SPARSE_MMA_MASK
	.align		4
.L_105:
        /*0138*/ 	.byte	0x03, 0x50
        /*013a*/ 	.short	0x0000


	//----- nvinfo : EIATTR_MAXREG_COUNT
	.align		4
        /*013c*/ 	.byte	0x03, 0x1b
        /*013e*/ 	.short	0x00ff


	//----- nvinfo : EIATTR_MERCURY_ISA_VERSION
	.align		4
        /*0140*/ 	.byte	0x03, 0x5f
        /*0142*/ 	.short	0x0101


	//----- nvinfo : EIATTR_VRC_CTA_INIT_COUNT
	.align		4
        /*0144*/ 	.byte	0x02, 0x4a
	.zero		1
	.zero		1


	//----- nvinfo : EIATTR_EXIT_INSTR_OFFSETS
	.align		4
        /*0148*/ 	.byte	0x04, 0x1c
        /*014a*/ 	.short	(.L_107 - .L_106)


	//   ....[0]....
.L_106:
        /*014c*/ 	.word	0x00000080


	//   ....[1]....
        /*0150*/ 	.word	0x00000f50


	//----- nvinfo : EIATTR_CRS_STACK_SIZE
	.align		4
.L_107:
        /*0154*/ 	.byte	0x04, 0x1e
        /*0156*/ 	.short	(.L_109 - .L_108)
.L_108:
        /*0158*/ 	.word	0x00000000


	//----- nvinfo : EIATTR_CBANK_PARAM_SIZE
	.align		4
.L_109:
        /*015c*/ 	.byte	0x03, 0x19
        /*015e*/ 	.short	0x0098


	//----- nvinfo : EIATTR_PARAM_CBANK
	.align		4
        /*0160*/ 	.byte	0x04, 0x0a
        /*0162*/ 	.short	(.L_111 - .L_110)
	.align		4
.L_110:
        /*0164*/ 	.word	index@(.nv.constant0.constPadding3d)
        /*0168*/ 	.short	0x0380
        /*016a*/ 	.short	0x0098


	//----- nvinfo : EIATTR_SW_WAR
	.align		4
.L_111:
        /*016c*/ 	.byte	0x04, 0x36
        /*016e*/ 	.short	(.L_113 - .L_112)
.L_112:
        /*0170*/ 	.word	0x00000008
.L_113:


//--------------------- .nv.callgraph             --------------------------
	.section	.nv.callgraph,"",@"SHT_CUDA_CALLGRAPH"
	.align	4
	.sectionentsize	8
	.align		4
        /*0000*/ 	.word	0x00000000
	.align		4
        /*0004*/ 	.word	0xffffffff
	.align		4
        /*0008*/ 	.word	0x00000000
	.align		4
        /*000c*/ 	.word	0xfffffffe
	.align		4
        /*0010*/ 	.word	0x00000000
	.align		4
        /*0014*/ 	.word	0xfffffffd
	.align		4
        /*0018*/ 	.word	0x00000000
	.align		4
        /*001c*/ 	.word	0xfffffffc


//--------------------- .text.ConstantPadGrad3d   --------------------------
	.section	.text.ConstantPadGrad3d,"ax",@progbits
	.align	128
        .global         ConstantPadGrad3d
        .type           ConstantPadGrad3d,@function
        .size           ConstantPadGrad3d,(.L_x_42 - ConstantPadGrad3d)
        .other          ConstantPadGrad3d,@"STO_CUDA_ENTRY STV_DEFAULT"
ConstantPadGrad3d:
.text.ConstantPadGrad3d:
[----:B------:R-:W-:Y:S01]  /*0000*/  LDC R1, c[0x0][0x37c] ;  /* 0x0000df00ff017b82 */ /* 0x000fe20000000800 */
[----:B------:R-:W0:Y:S07]  /*0010*/  S2R R2, SR_TID.X ;  /* 0x0000000000027919 */ /* 0x000e2e0000002100 */
[----:B------:R-:W0:Y:S01]  /*0020*/  S2UR UR4, SR_CTAID.X ;  /* 0x00000000000479c3 */ /* 0x000e220000002500 */
[----:B------:R-:W1:Y:S07]  /*0030*/  LDCU.64 UR6, c[0x0][0x380] ;  /* 0x00007000ff0677ac */ /* 0x000e6e0008000a00 */
[----:B------:R-:W0:Y:S02]  /*0040*/  LDC R5, c[0x0][0x360] ;  /* 0x0000d800ff057b82 */ /* 0x000e240000000800 */
[----:B0-----:R-:W-:-:S05]  /*0050*/  IMAD R2, R5, UR4, R2 ;  /* 0x0000000405027c24 */ /* 0x001fca000f8e0202 */
[----:B-1----:R-:W-:-:S04]  /*0060*/  ISETP.GE.U32.AND P0, PT, R2, UR6, PT ;  /* 0x0000000602007c0c */ /* 0x002fc8000bf06070 */
[----:B------:R-:W-:-:S13]  /*0070*/  ISETP.GE.U32.AND.EX P0, PT, RZ, UR7, PT, P0 ;  /* 0x00000007ff007c0c */ /* 0x000fda000bf06100 */
[----:B------:R-:W-:Y:S05]  /*0080*/  @P0 EXIT ;  /* 0x000000000000094d */ /* 0x000fea0003800000 */
[----:B------:R-:W0:Y:S01]  /*0090*/  LDC R0, c[0x0][0x400] ;  /* 0x00010000ff007b82 */ /* 0x000e220000000800 */
[----:B------:R-:W1:Y:S01]  /*00a0*/  LDCU UR8, c[0x0][0x370] ;  /* 0x00006e00ff0877ac */ /* 0x000e620008000800 */
[----:B------:R-:W-:Y:S01]  /*00b0*/  BSSY.RECONVERGENT B0, `(.L_x_0) ;  /* 0x00000c0000007945 */ /* 0x000fe20003800200 */
[----:B------:R-:W-:Y:S01]  /*00c0*/  IMAD.MOV.U32 R3, RZ, RZ, RZ ;  /* 0x000000ffff037224 */ /* 0x000fe200078e00ff */
[----:B------:R-:W2:Y:S01]  /*00d0*/  LDCU.64 UR10, c[0x0][0x358] ;  /* 0x00006b00ff0a77ac */ /* 0x000ea20008000a00 */
[----:B------:R-:W3:Y:S01]  /*00e0*/  LDCU UR18, c[0x0][0x3b0] ;  /* 0x00007600ff1277ac */ /* 0x000ee20008000800 */
[----:B------:R-:W4:Y:S01]  /*00f0*/  LDCU UR9, c[0x0][0x3bc] ;  /* 0x00007780ff0977ac */ /* 0x000f220008000800 */
[----:B------:R-:W0:Y:S01]  /*0100*/  LDCU UR12, c[0x0][0x3b8] ;  /* 0x00007700ff0c77ac */ /* 0x000e220008000800 */
[----:B-1----:R-:W-:Y:S01]  /*0110*/  IMAD R5, R5, UR8, RZ ;  /* 0x0000000805057c24 */ /* 0x002fe2000f8e02ff */
[----:B------:R-:W1:Y:S01]  /*0120*/  LDCU UR13, c[0x0][0x3c4] ;  /* 0x00007880ff0d77ac */ /* 0x000e620008000800 */
[----:B------:R-:W0:Y:S01]  /*0130*/  LDCU UR14, c[0x0][0x3c0] ;  /* 0x00007800ff0e77ac */ /* 0x000e220008000800 */
        /* <DEDUP_REMOVED lines=10> */
[----:B------:R-:W0:Y:S01]  /*01e0*/  LDCU.64 UR26, c[0x0][0x408] ;  /* 0x00008100ff1a77ac */ /* 0x000e220008000a00 */
[----:B--234-:R-:W0:Y:S02]  /*01f0*/  LDCU.128 UR4, c[0x0][0x380] ;  /* 0x00007000ff0477ac */ /* 0x01ce240008000c00 */
.L_x_16:
[----:B------:R-:W-:Y:S01]  /*0200*/  LOP3.LUT R4, R3, UR9, RZ, 0xfc, !PT ;  /* 0x0000000903047c12 */ /* 0x000fe2000f8efcff */
[----:B------:R-:W-:Y:S03]  /*0210*/  BSSY.RECONVERGENT B1, `(.L_x_1) ;  /* 0x000001c000017945 */ /* 0x000fe60003800200 */
[----:B------:R-:W-:-:S13]  /*0220*/  ISETP.NE.U32.AND P0, PT, R4, RZ, PT ;  /* 0x000000ff0400720c */ /* 0x000fda0003f05070 */
[----:B--2---:R-:W-:Y:S05]  /*0230*/  @P0 BRA `(.L_x_2) ;  /* 0x00000000004c0947 */ /* 0x004fea0003800000 */
[----:B0-----:R-:W0:Y:S01]  /*0240*/  I2F.U32.RP R4, UR12 ;  /* 0x0000000c00047d06 */ /* 0x001e220008209000 */
[----:B------:R-:W-:-:S07]  /*0250*/  ISETP.NE.U32.AND P2, PT, RZ, UR12, PT ;  /* 0x0000000cff007c0c */ /* 0x000fce000bf45070 */
[----:B0-----:R-:W0:Y:S02]  /*0260*/  MUFU.RCP R4, R4 ;  /* 0x0000000400047308 */ /* 0x001e240000001000 */
[----:B0-----:R-:W-:-:S06]  /*0270*/  VIADD R6, R4, 0xffffffe ;  /* 0x0ffffffe04067836 */ /* 0x001fcc0000000000 */
[----:B------:R0:W2:Y:S02]  /*0280*/  F2I.FTZ.U32.TRUNC.NTZ R7, R6 ;  /* 0x0000000600077305 */ /* 0x0000a4000021f000 */
[----:B0-----:R-:W-:Y:S01]  /*0290*/  IMAD.MOV.U32 R6, RZ, RZ, RZ ;  /* 0x000000ffff067224 */ /* 0x001fe200078e00ff */
[----:B--2---:R-:W-:-:S05]  /*02a0*/  IADD3 R9, PT, PT, RZ, -R7, RZ ;  /* 0x80000007ff097210 */ /* 0x004fca0007ffe0ff */
[----:B------:R-:W-:-:S04]  /*02b0*/  IMAD R9, R9, UR12, RZ ;  /* 0x0000000c09097c24 */ /* 0x000fc8000f8e02ff */
[----:B------:R-:W-:-:S06]  /*02c0*/  IMAD.HI.U32 R7, R7, R9, R6 ;  /* 0x0000000907077227 */ /* 0x000fcc00078e0006 */
[----:B------:R-:W-:-:S04]  /*02d0*/  IMAD.HI.U32 R7, R7, R2, RZ ;  /* 0x0000000207077227 */ /* 0x000fc800078e00ff */
[----:B------:R-:W-:-:S04]  /*02e0*/  IMAD.MOV R9, RZ, RZ, -R7 ;  /* 0x000000ffff097224 */ /* 0x000fc800078e0a07 */
[----:B------:R-:W-:-:S05]  /*02f0*/  IMAD R8, R9, UR12, R2 ;  /* 0x0000000c09087c24 */ /* 0x000fca000f8e0202 */
[----:B------:R-:W-:-:S13]  /*0300*/  ISETP.GE.U32.AND P0, PT, R8, UR12, PT ;  /* 0x0000000c08007c0c */ /* 0x000fda000bf06070 */
[----:B------:R-:W-:Y:S01]  /*0310*/  @P0 IADD3 R8, PT, PT, R8, -UR12, RZ ;  /* 0x8000000c08080c10 */ /* 0x000fe2000fffe0ff */
[----:B------:R-:W-:-:S03]  /*0320*/  @P0 VIADD R7, R7, 0x1 ;  /* 0x0000000107070836 */ /* 0x000fc60000000000 */
[----:B------:R-:W-:-:S13]  /*0330*/  ISETP.GE.U32.AND P1, PT, R8, UR12, PT ;  /* 0x0000000c08007c0c */ /* 0x000fda000bf26070 */
[----:B------:R-:W-:Y:S01]  /*0340*/  @P1 VIADD R7, R7, 0x1 ;  /* 0x0000000107071836 */ /* 0x000fe20000000000 */
[----:B------:R-:W-:Y:S01]  /*0350*/  @!P2 LOP3.LUT R7, RZ, UR12, RZ, 0x33, !PT ;  /* 0x0000000cff07ac12 */ /* 0x000fe2000f8e33ff */
[----:B------:R-:W-:Y:S06]  /*0360*/  BRA `(.L_x_3) ;  /* 0x0000000000187947 */ /* 0x000fec0003800000 */
.L_x_2:
[----:B------:R-:W2:Y:S01]  /*0370*/  LDCU.64 UR28, c[0x0][0x3b8] ;  /* 0x00007700ff1c77ac */ /* 0x000ea20008000a00 */
[----:B------:R-:W-:Y:S02]  /*0380*/  MOV R6, 0x3c0 ;  /* 0x000003c000067802 */ /* 0x000fe40000000f00 */
[----:B--2---:R-:W-:Y:S01]  /*0390*/  MOV R10, UR28 ;  /* 0x0000001c000a7c02 */ /* 0x004fe20008000f00 */
[----:B------:R-:W-:-:S07]  /*03a0*/  IMAD.U32 R11, RZ, RZ, UR29 ;  /* 0x0000001dff0b7e24 */ /* 0x000fce000f8e00ff */
[----:B01----:R-:W-:Y:S05]  /*03b0*/  CALL.REL.NOINC `($__internal_0_$__cuda_sm20_div_u64) ;  /* 0x0000000800447944 */ /* 0x003fea0003c00000 */
[----:B------:R-:W-:-:S07]  /*03c0*/  IMAD.MOV.U32 R7, RZ, RZ, R12 ;  /* 0x000000ffff077224 */ /* 0x000fce00078e000c */
.L_x_3:
[----:B-1----:R-:W-:Y:S05]  /*03d0*/  BSYNC.RECONVERGENT B1 ;  /* 0x0000000000017941 */ /* 0x002fea0003800200 */
.L_x_1:
[----:B------:R-:W-:Y:S01]  /*03e0*/  LOP3.LUT R4, R3, UR13, RZ, 0xfc, !PT ;  /* 0x0000000d03047c12 */ /* 0x000fe2000f8efcff */
[----:B------:R-:W-:Y:S03]  /*03f0*/  BSSY.RECONVERGENT B1, `(.L_x_4) ;  /* 0x000001c000017945 */ /* 0x000fe60003800200 */
[----:B------:R-:W-:-:S13]  /*0400*/  ISETP.NE.U32.AND P0, PT, R4, RZ, PT ;  /* 0x000000ff0400720c */ /* 0x000fda0003f05070 */
[----:B------:R-:W-:Y:S05]  /*0410*/  @P0 BRA `(.L_x_5) ;  /* 0x0000000000500947 */ /* 0x000fea0003800000 */
[----:B------:R-:W0:Y:S01]  /*0420*/  I2F.U32.RP R4, UR14 ;  /* 0x0000000e00047d06 */ /* 0x000e220008209000 */
[----:B------:R-:W-:Y:S01]  /*0430*/  ISETP.NE.U32.AND P2, PT, RZ, UR14, PT ;  /* 0x0000000eff007c0c */ /* 0x000fe2000bf45070 */
[----:B------:R-:W-:-:S06]  /*0440*/  IMAD.MOV.U32 R13, RZ, RZ, RZ ;  /* 0x000000ffff0d7224 */ /* 0x000fcc00078e00ff */
[----:B0-----:R-:W0:Y:S02]  /*0450*/  MUFU.RCP R4, R4 ;  /* 0x0000000400047308 */ /* 0x001e240000001000 */
[----:B0-----:R-:W-:-:S06]  /*0460*/  IADD3 R8, PT, PT, R4, 0xffffffe, RZ ;  /* 0x0ffffffe04087810 */ /* 0x001fcc0007ffe0ff */
[----:B------:R0:W1:Y:S02]  /*0470*/  F2I.FTZ.U32.TRUNC.NTZ R9, R8 ;  /* 0x0000000800097305 */ /* 0x000064000021f000 */
[----:B0-----:R-:W-:Y:S02]  /*0480*/  IMAD.MOV.U32 R8, RZ, RZ, RZ ;  /* 0x000000ffff087224 */ /* 0x001fe400078e00ff */
[----:B-1----:R-:W-:-:S04]  /*0490*/  IMAD.MOV R11, RZ, RZ, -R9 ;  /* 0x000000ffff0b7224 */ /* 0x002fc800078e0a09 */
[----:B------:R-:W-:-:S04]  /*04a0*/  IMAD R11, R11, UR14, RZ ;  /* 0x0000000e0b0b7c24 */ /* 0x000fc8000f8e02ff */
[----:B------:R-:W-:-:S06]  /*04b0*/  IMAD.HI.U32 R9, R9, R11, R8 ;  /* 0x0000000b09097227 */ /* 0x000fcc00078e0008 */
[----:B------:R-:W-:-:S05]  /*04c0*/  IMAD.HI.U32 R12, R9, R2, RZ ;  /* 0x00000002090c7227 */ /* 0x000fca00078e00ff */
[----:B------:R-:W-:-:S05]  /*04d0*/  IADD3 R9, PT, PT, -R12, RZ, RZ ;  /* 0x000000ff0c097210 */ /* 0x000fca0007ffe1ff */
[----:B------:R-:W-:-:S05]  /*04e0*/  IMAD R6, R9, UR14, R2 ;  /* 0x0000000e09067c24 */ /* 0x000fca000f8e0202 */
[----:B------:R-:W-:-:S13]  /*04f0*/  ISETP.GE.U32.AND P0, PT, R6, UR14, PT ;  /* 0x0000000e06007c0c */ /* 0x000fda000bf06070 */
[----:B------:R-:W-:Y:S02]  /*0500*/  @P0 VIADD R6, R6, -UR14 ;  /* 0x8000000e06060c36 */ /* 0x000fe40008000000 */
[----:B------:R-:W-:-:S03]  /*0510*/  @P0 VIADD R12, R12, 0x1 ;  /* 0x000000010c0c0836 */ /* 0x000fc60000000000 */
[----:B------:R-:W-:-:S13]  /*0520*/  ISETP.GE.U32.AND P1, PT, R6, UR14, PT ;  /* 0x0000000e06007c0c */ /* 0x000fda000bf26070 */
[----:B------:R-:W-:Y:S02]  /*0530*/  @P1 IADD3 R12, PT, PT, R12, 0x1, RZ ;  /* 0x000000010c0c1810 */ /* 0x000fe40007ffe0ff */
[----:B------:R-:W-:Y:S01]  /*0540*/  @!P2 LOP3.LUT R12, RZ, UR14, RZ, 0x33, !PT ;  /* 0x0000000eff0cac12 */ /* 0x000fe2000f8e33ff */
[----:B------:R-:W-:Y:S06]  /*0550*/  BRA `(.L_x_6) ;  /* 0x0000000000147947 */ /* 0x000fec0003800000 */
.L_x_5:
[----:B------:R-:W0:Y:S01]  /*0560*/  LDCU.64 UR28, c[0x0][0x3c0] ;  /* 0x00007800ff1c77ac */ /* 0x000e220008000a00 */
[----:B------:R-:W-:Y:S01]  /*0570*/  MOV R6, 0x5b0 ;  /* 0x000005b000067802 */ /* 0x000fe20000000f00 */
[----:B0-----:R-:W-:Y:S01]  /*0580*/  IMAD.U32 R10, RZ, RZ, UR28 ;  /* 0x0000001cff0a7e24 */ /* 0x001fe2000f8e00ff */
[----:B------:R-:W-:-:S07]  /*0590*/  MOV R11, UR29 ;  /* 0x0000001d000b7c02 */ /* 0x000fce0008000f00 */
[----:B------:R-:W-:Y:S05]  /*05a0*/  CALL.REL.NOINC `($__internal_0_$__cuda_sm20_div_u64) ;  /* 0x0000000400c87944 */ /* 0x000fea0003c00000 */
.L_x_6:
[----:B------:R-:W-:Y:S05]  /*05b0*/  BSYNC.RECONVERGENT B1 ;  /* 0x0000000000017941 */ /* 0x000fea0003800200 */
.L_x_4:
[----:B------:R-:W-:Y:S01]  /*05c0*/  LOP3.LUT R4, R13, UR15, RZ, 0xfc, !PT ;  /* 0x0000000f0d047c12 */ /* 0x000fe2000f8efcff */
[----:B------:R-:W-:Y:S03]  /*05d0*/  BSSY.RECONVERGENT B1, `(.L_x_7) ;  /* 0x000001c000017945 */ /* 0x000fe60003800200 */
[----:B------:R-:W-:-:S13]  /*05e0*/  ISETP.NE.U32.AND P0, PT, R4, RZ, PT ;  /* 0x000000ff0400720c */ /* 0x000fda0003f05070 */
[----:B------:R-:W-:Y:S05]  /*05f0*/  @P0 BRA `(.L_x_8) ;  /* 0x0000000000480947 */ /* 0x000fea0003800000 */
[----:B------:R-:W0:Y:S01]  /*0600*/  I2F.U32.RP R4, UR16 ;  /* 0x0000001000047d06 */ /* 0x000e220008209000 */
[----:B------:R-:W-:-:S07]  /*0610*/  ISETP.NE.U32.AND P1, PT, RZ, UR16, PT ;  /* 0x00000010ff007c0c */ /* 0x000fce000bf25070 */
[----:B0-----:R-:W0:Y:S02]  /*0620*/  MUFU.RCP R4, R4 ;  /* 0x0000000400047308 */ /* 0x001e240000001000 */
[----:B0-----:R-:W-:-:S06]  /*0630*/  VIADD R8, R4, 0xffffffe ;  /* 0x0ffffffe04087836 */ /* 0x001fcc0000000000 */
[----:B------:R0:W1:Y:S02]  /*0640*/  F2I.FTZ.U32.TRUNC.NTZ R9, R8 ;  /* 0x0000000800097305 */ /* 0x000064000021f000 */
[----:B0-----:R-:W-:Y:S02]  /*0650*/  HFMA2 R8, -RZ, RZ, 0, 0 ;  /* 0x00000000ff087431 */ /* 0x001fe400000001ff */
[----:B-1----:R-:W-:-:S04]  /*0660*/  IMAD.MOV R11, RZ, RZ, -R9 ;  /* 0x000000ffff0b7224 */ /* 0x002fc800078e0a09 */
[----:B------:R-:W-:-:S04]  /*0670*/  IMAD R11, R11, UR16, RZ ;  /* 0x000000100b0b7c24 */ /* 0x000fc8000f8e02ff */
[----:B------:R-:W-:-:S06]  /*0680*/  IMAD.HI.U32 R9, R9, R11, R8 ;  /* 0x0000000b09097227 */ /* 0x000fcc00078e0008 */
[----:B------:R-:W-:-:S04]  /*0690*/  IMAD.HI.U32 R9, R9, R12, RZ ;  /* 0x0000000c09097227 */ /* 0x000fc800078e00ff */
[----:B------:R-:W-:-:S04]  /*06a0*/  IMAD.MOV R9, RZ, RZ, -R9 ;  /* 0x000000ffff097224 */ /* 0x000fc800078e0a09 */
[----:B------:R-:W-:-:S05]  /*06b0*/  IMAD R4, R9, UR16, R12 ;  /* 0x0000001009047c24 */ /* 0x000fca000f8e020c */
[----:B------:R-:W-:-:S13]  /*06c0*/  ISETP.GE.U32.AND P0, PT, R4, UR16, PT ;  /* 0x0000001004007c0c */ /* 0x000fda000bf06070 */
[----:B------:R-:W-:-:S05]  /*06d0*/  @P0 VIADD R4, R4, -UR16 ;  /* 0x8000001004040c36 */ /* 0x000fca0008000000 */
[----:B------:R-:W-:-:S13]  /*06e0*/  ISETP.GE.U32.AND P0, PT, R4, UR16, PT ;  /* 0x0000001004007c0c */ /* 0x000fda000bf06070 */
[----:B------:R-:W-:Y:S02]  /*06f0*/  @P0 IADD3 R4, PT, PT, R4, -UR16, RZ ;  /* 0x8000001004040c10 */ /* 0x000fe4000fffe0ff */
[----:B------:R-:W-:Y:S01]  /*0700*/  @!P1 LOP3.LUT R4, RZ, UR16, RZ, 0x33, !PT ;  /* 0x00000010ff049c12 */ /* 0x000fe2000f8e33ff */
[----:B------:R-:W-:Y:S06]  /*0710*/  BRA `(.L_x_9) ;  /* 0x00000000001c7947 */ /* 0x000fec0003800000 */
.L_x_8:
[----:B------:R-:W0:Y:S01]  /*0720*/  LDCU.64 UR28, c[0x0][0x3a0] ;  /* 0x00007400ff1c77ac */ /* 0x000e220008000a00 */
[----:B------:R-:W-:Y:S01]  /*0730*/  IMAD.MOV.U32 R17, RZ, RZ, R13 ;  /* 0x000000ffff117224 */ /* 0x000fe200078e000d */
[----:B------:R-:W-:Y:S01]  /*0740*/  MOV R14, 0x780 ;  /* 0x00000780000e7802 */ /* 0x000fe20000000f00 */
[----:B0-----:R-:W-:Y:S01]  /*0750*/  IMAD.U32 R13, RZ, RZ, UR28 ;  /* 0x0000001cff0d7e24 */ /* 0x001fe2000f8e00ff */
[----:B------:R-:W-:-:S07]  /*0760*/  MOV R15, UR29 ;  /* 0x0000001d000f7c02 */ /* 0x000fce0008000f00 */
[----:B------:R-:W-:Y:S05]  /*0770*/  CALL.REL.NOINC `($__internal_1_$__cuda_sm20_rem_u64) ;  /* 0x0000000800647944 */ /* 0x000fea0003c00000 */
[----:B------:R-:W-:-:S07]  /*0780*/  IMAD.MOV.U32 R4, RZ, RZ, R12 ;  /* 0x000000ffff047224 */ /* 0x000fce00078e000c */
.L_x_9:
[----:B------:R-:W-:Y:S05]  /*0790*/  BSYNC.RECONVERGENT B1 ;  /* 0x0000000000017941 */ /* 0x000fea0003800200 */
.L_x_7:
[----:B------:R-:W-:Y:S01]  /*07a0*/  LOP3.LUT R6, R3, UR17, RZ, 0xfc, !PT ;  /* 0x0000001103067c12 */ /* 0x000fe2000f8efcff */
[----:B------:R-:W-:Y:S03]  /*07b0*/  BSSY.RECONVERGENT B1, `(.L_x_10) ;  /* 0x0000020000017945 */ /* 0x000fe60003800200 */
[----:B------:R-:W-:-:S13]  /*07c0*/  ISETP.NE.U32.AND P0, PT, R6, RZ, PT ;  /* 0x000000ff0600720c */ /* 0x000fda0003f05070 */
[----:B------:R-:W-:Y:S05]  /*07d0*/  @P0 BRA `(.L_x_11) ;  /* 0x0000000000580947 */ /* 0x000fea0003800000 */
[----:B------:R-:W0:Y:S01]  /*07e0*/  I2F.U32.RP R6, UR18 ;  /* 0x0000001200067d06 */ /* 0x000e220008209000 */
[----:B------:R-:W-:Y:S02]  /*07f0*/  ISETP.NE.U32.AND P2, PT, RZ, UR18, PT ;  /* 0x00000012ff007c0c */ /* 0x000fe4000bf45070 */
[----:B------:R-:W-:-:S05]  /*0800*/  MOV R13, RZ ;  /* 0x000000ff000d7202 */ /* 0x000fca0000000f00 */
[----:B0-----:R-:W0:Y:S02]  /*0810*/  MUFU.RCP R6, R6 ;  /* 0x0000000600067308 */ /* 0x001e240000001000 */
[----:B0-----:R-:W-:-:S06]  /*0820*/  VIADD R8, R6, 0xffffffe ;  /* 0x0ffffffe06087836 */ /* 0x001fcc0000000000 */
[----:B------:R0:W1:Y:S02]  /*0830*/  F2I.FTZ.U32.TRUNC.NTZ R9, R8 ;  /* 0x0000000800097305 */ /* 0x000064000021f000 */
[----:B0-----:R-:W-:Y:S01]  /*0840*/  IMAD.MOV.U32 R8, RZ, RZ, RZ ;  /* 0x000000ffff087224 */ /* 0x001fe200078e00ff */
[----:B-1----:R-:W-:-:S05]  /*0850*/  IADD3 R11, PT, PT, RZ, -R9, RZ ;  /* 0x80000009ff0b7210 */ /* 0x002fca0007ffe0ff */
        /* <DEDUP_REMOVED lines=9> */
[----:B------:R-:W-:Y:S02]  /*08f0*/  @P1 IADD3 R12, PT, PT, R12, 0x1, RZ ;  /* 0x000000010c0c1810 */ /* 0x000fe40007ffe0ff */
[----:B------:R-:W-:-:S05]  /*0900*/  @!P2 LOP3.LUT R12, RZ, UR18, RZ, 0x33, !PT ;  /* 0x00000012ff0cac12 */ /* 0x000fca000f8e33ff */
[----:B------:R-:W-:-:S04]  /*0910*/  IMAD.MOV R9, RZ, RZ, -R12 ;  /* 0x000000ffff097224 */ /* 0x000fc800078e0a0c */
[----:B------:R-:W-:Y:S01]  /*0920*/  IMAD R6, R9, UR18, R2 ;  /* 0x0000001209067c24 */ /* 0x000fe2000f8e0202 */
[----:B------:R-:W-:Y:S06]  /*0930*/  BRA `(.L_x_12) ;  /* 0x00000000001c7947 */ /* 0x000fec0003800000 */
.L_x_11:
[----:B------:R-:W0:Y:S01]  /*0940*/  LDCU.64 UR28, c[0x0][0x3b0] ;  /* 0x00007600ff1c77ac */ /* 0x000e220008000a00 */
[----:B------:R-:W-:Y:S01]  /*0950*/  MOV R6, 0x990 ;  /* 0x0000099000067802 */ /* 0x000fe20000000f00 */
[----:B0-----:R-:W-:Y:S01]  /*0960*/  IMAD.U32 R10, RZ, RZ, UR28 ;  /* 0x0000001cff0a7e24 */ /* 0x001fe2000f8e00ff */
[----:B------:R-:W-:-:S07]  /*0970*/  MOV R11, UR29 ;  /* 0x0000001d000b7c02 */ /* 0x000fce0008000f00 */
[----:B------:R-:W-:Y:S05]  /*0980*/  CALL.REL.NOINC `($__internal_0_$__cuda_sm20_div_u64) ;  /* 0x0000000000d07944 */ /* 0x000fea0003c00000 */
[----:B------:R-:W-:-:S04]  /*0990*/  IMAD.MOV R9, RZ, RZ, -R12 ;  /* 0x000000ffff097224 */ /* 0x000fc800078e0a0c */
[----:B------:R-:W-:-:S07]  /*09a0*/  IMAD R6, R9, UR18, R2 ;  /* 0x0000001209067c24 */ /* 0x000fce000f8e0202 */
.L_x_12:
[----:B------:R-:W-:Y:S05]  /*09b0*/  BSYNC.RECONVERGENT B1 ;  /* 0x0000000000017941 */ /* 0x000fea0003800200 */
.L_x_10:
[----:B------:R-:W-:Y:S01]  /*09c0*/  LOP3.LUT R8, R13, UR19, RZ, 0xfc, !PT ;  /* 0x000000130d087c12 */ /* 0x000fe2000f8efcff */
[----:B------:R-:W-:Y:S03]  /*09d0*/  BSSY.RECONVERGENT B1, `(.L_x_13) ;  /* 0x000001b000017945 */ /* 0x000fe60003800200 */
[----:B------:R-:W-:-:S13]  /*09e0*/  ISETP.NE.U32.AND P0, PT, R8, RZ, PT ;  /* 0x000000ff0800720c */ /* 0x000fda0003f05070 */
[----:B------:R-:W-:Y:S05]  /*09f0*/  @P0 BRA `(.L_x_14) ;  /* 0x0000000000480947 */ /* 0x000fea0003800000 */
[----:B------:R-:W0:Y:S01]  /*0a00*/  I2F.U32.RP R10, UR20 ;  /* 0x00000014000a7d06 */ /* 0x000e220008209000 */
[----:B------:R-:W-:-:S07]  /*0a10*/  ISETP.NE.U32.AND P1, PT, RZ, UR20, PT ;  /* 0x00000014ff007c0c */ /* 0x000fce000bf25070 */
[----:B0-----:R-:W0:Y:S02]  /*0a20*/  MUFU.RCP R10, R10 ;  /* 0x0000000a000a7308 */ /* 0x001e240000001000 */
[----:B0-----:R-:W-:-:S06]  /*0a30*/  IADD3 R8, PT, PT, R10, 0xffffffe, RZ ;  /* 0x0ffffffe0a087810 */ /* 0x001fcc0007ffe0ff */
        /* <DEDUP_REMOVED lines=9> */
[----:B------:R-:W-:-:S04]  /*0ad0*/  @P0 IADD3 R12, PT, PT, R12, -UR20, RZ ;  /* 0x800000140c0c0c10 */ /* 0x000fc8000fffe0ff */
[----:B------:R-:W-:-:S13]  /*0ae0*/  ISETP.GE.U32.AND P0, PT, R12, UR20, PT ;  /* 0x000000140c007c0c */ /* 0x000fda000bf06070 */
[----:B------:R-:W-:Y:S01]  /*0af0*/  @P0 VIADD R12, R12, -UR20 ;  /* 0x800000140c0c0c36 */ /* 0x000fe20008000000 */
[----:B------:R-:W-:Y:S01]  /*0b00*/  @!P1 LOP3.LUT R12, RZ, UR20, RZ, 0x33, !PT ;  /* 0x00000014ff0c9c12 */ /* 0x000fe2000f8e33ff */
[----:B------:R-:W-:Y:S06]  /*0b10*/  BRA `(.L_x_15) ;  /* 0x0000000000187947 */ /* 0x000fec0003800000 */
.L_x_14:
[----:B------:R-:W0:Y:S01]  /*0b20*/  LDCU.64 UR28, c[0x0][0x3a8] ;  /* 0x00007500ff1c77ac */ /* 0x000e220008000a00 */
[----:B------:R-:W-:Y:S02]  /*0b30*/  MOV R17, R13 ;  /* 0x0000000d00117202 */ /* 0x000fe40000000f00 */
[----:B------:R-:W-:Y:S01]  /*0b40*/  MOV R14, 0xb80 ;  /* 0x00000b80000e7802 */ /* 0x000fe20000000f00 */
[----:B0-----:R-:W-:Y:S01]  /*0b50*/  IMAD.U32 R13, RZ, RZ, UR28 ;  /* 0x0000001cff0d7e24 */ /* 0x001fe2000f8e00ff */
[----:B------:R-:W-:-:S07]  /*0b60*/  MOV R15, UR29 ;  /* 0x0000001d000f7c02 */ /* 0x000fce0008000f00 */
[----:B------:R-:W-:Y:S05]  /*0b70*/  CALL.REL.NOINC `($__internal_1_$__cuda_sm20_rem_u64) ;  /* 0x0000000400647944 */ /* 0x000fea0003c00000 */
.L_x_15:
[----:B------:R-:W-:Y:S05]  /*0b80*/  BSYNC.RECONVERGENT B1 ;  /* 0x0000000000017941 */ /* 0x000fea0003800200 */
.L_x_13:
[----:B------:R-:W-:Y:S02]  /*0b90*/  VIADD R4, R4, UR22 ;  /* 0x0000001604047c36 */ /* 0x000fe40008000000 */
[----:B------:R-:W-:-:S04]  /*0ba0*/  IMAD R7, R7, UR23, R0 ;  /* 0x0000001707077c24 */ /* 0x000fc8000f8e0200 */
[----:B------:R-:W-:Y:S01]  /*0bb0*/  IMAD R9, R4, UR24, R7 ;  /* 0x0000001804097c24 */ /* 0x000fe2000f8e0207 */
[----:B------:R-:W-:-:S03]  /*0bc0*/  IADD3 R7, PT, PT, R12, UR21, RZ ;  /* 0x000000150c077c10 */ /* 0x000fc6000fffe0ff */
[----:B------:R-:W-:-:S04]  /*0bd0*/  IMAD.IADD R6, R6, 0x1, R9 ;  /* 0x0000000106067824 */ /* 0x000fc800078e0209 */
[----:B------:R-:W-:-:S05]  /*0be0*/  IMAD R7, R7, UR25, R6 ;  /* 0x0000001907077c24 */ /* 0x000fca000f8e0206 */
[----:B------:R-:W-:-:S04]  /*0bf0*/  SHF.R.S64 R6, RZ, 0x1e, R7 ;  /* 0x0000001eff067819 */ /* 0x000fc80000001007 */
[----:B------:R-:W-:-:S04]  /*0c00*/  IADD3 R6, P0, PT, R6, UR6, RZ ;  /* 0x0000000606067c10 */ /* 0x000fc8000ff1e0ff */
[----:B------:R-:W-:-:S06]  /*0c10*/  LEA.HI.X.SX32 R7, R7, UR7, 0x2, P0 ;  /* 0x0000000707077c11 */ /* 0x000fcc00080f16ff */
[----:B------:R-:W2:Y:S01]  /*0c20*/  LDG.E R7, desc[UR10][R6.64] ;  /* 0x0000000a06077981 */ /* 0x000ea2000c1e1900 */
[----:B------:R-:W-:-:S04]  /*0c30*/  LEA R8, P0, R2, UR26, 0x2 ;  /* 0x0000001a02087c11 */ /* 0x000fc8000f8010ff */
[----:B------:R-:W-:Y:S02]  /*0c40*/  LEA.HI.X R9, R2, UR27, R3, 0x2, P0 ;  /* 0x0000001b02097c11 */ /* 0x000fe400080f1403 */
[----:B------:R-:W-:-:S04]  /*0c50*/  IADD3 R2, P0, PT, R5, R2, RZ ;  /* 0x0000000205027210 */ /* 0x000fc80007f1e0ff */
[----:B------:R-:W-:Y:S02]  /*0c60*/  IADD3.X R3, PT, PT, RZ, R3, RZ, P0, !PT ;  /* 0x00000003ff037210 */ /* 0x000fe400007fe4ff */
[----:B------:R-:W-:-:S04]  /*0c70*/  ISETP.GE.U32.AND P0, PT, R2, UR4, PT ;  /* 0x0000000402007c0c */ /* 0x000fc8000bf06070 */
[----:B------:R-:W-:Y:S01]  /*0c80*/  ISETP.GE.U32.AND.EX P0, PT, R3, UR5, PT, P0 ;  /* 0x0000000503007c0c */ /* 0x000fe2000bf06100 */
[----:B--2---:R2:W-:-:S12]  /*0c90*/  STG.E desc[UR10][R8.64], R7 ;  /* 0x0000000708007986 */ /* 0x0045d8000c10190a */
[----:B------:R-:W-:Y:S05]  /*0ca0*/  @!P0 BRA `(.L_x_16) ;  /* 0xfffffff400548947 */ /* 0x000fea000383ffff */
[----:B------:R-:W-:Y:S05]  /*0cb0*/  BSYNC.RECONVERGENT B0 ;  /* 0x0000000000007941 */ /* 0x000fea0003800200 */
.L_x_0:
[----:B------:R-:W-:Y:S05]  /*0cc0*/  EXIT ;  /* 0x000000000000794d */ /* 0x000fea0003800000 */
        .weak           $__internal_0_$__cuda_sm20_div_u64
        .type           $__internal_0_$__cuda_sm20_div_u64,@function
        .size           $__internal_0_$__cuda_sm20_div_u64,($__internal_1_$__cuda_sm20_rem_u64 - $__internal_0_$__cuda_sm20_div_u64)
$__internal_0_$__cuda_sm20_div_u64:
[----:B------:R-:W0:Y:S08]  /*0cd0*/  I2F.U64.RP R14, R10 ;  /* 0x0000000a000e7312 */ /* 0x000e300000309000 */
[----:B0-----:R-:W0:Y:S02]  /*0ce0*/  MUFU.RCP R14, R14 ;  /* 0x0000000e000e7308 */ /* 0x001e240000001000 */
[----:B0-----:R-:W-:-:S06]  /*0cf0*/  VIADD R8, R14, 0x1ffffffe ;  /* 0x1ffffffe0e087836 */ /* 0x001fcc0000000000 */
[----:B------:R-:W0:Y:S02]  /*0d00*/  F2I.U64.TRUNC R8, R8 ;  /* 0x0000000800087311 */ /* 0x000e24000020d800 */
[----:B0-----:R-:W-:-:S04]  /*0d10*/  IMAD.WIDE.U32 R12, R8, R10, RZ ;  /* 0x0000000a080c7225 */ /* 0x001fc800078e00ff */
[----:B------:R-:W-:Y:S01]  /*0d20*/  IMAD R13, R8, R11, R13 ;  /* 0x0000000b080d7224 */ /* 0x000fe200078e020d */
[----:B------:R-:W-:-:S03]  /*0d30*/  IADD3 R15, P0, PT, RZ, -R12, RZ ;  /* 0x8000000cff0f7210 */ /* 0x000fc60007f1e0ff */
[----:B------:R-:W-:Y:S02]  /*0d40*/  IMAD R13, R9, R10, R13 ;  /* 0x0000000a090d7224 */ /* 0x000fe400078e020d */
[----:B------:R-:W-:-:S03]  /*0d50*/  IMAD.HI.U32 R12, R8, R15, RZ ;  /* 0x0000000f080c7227 */ /* 0x000fc600078e00ff */
[----:B------:R-:W-:Y:S01]  /*0d60*/  IADD3.X R17, PT, PT, RZ, ~R13, RZ, P0, !PT ;  /* 0x8000000dff117210 */ /* 0x000fe200007fe4ff */
[----:B------:R-:W-:-:S04]  /*0d70*/  IMAD.MOV.U32 R13, RZ, RZ, R8 ;  /* 0x000000ffff0d7224 */ /* 0x000fc800078e0008 */
[----:B------:R-:W-:-:S04]  /*0d80*/  IMAD.WIDE.U32 R12, P0, R8, R17, R12 ;  /* 0x00000011080c7225 */ /* 0x000fc8000780000c */
[C---:B------:R-:W-:Y:S02]  /*0d90*/  IMAD R19, R9.reuse, R17, RZ ;  /* 0x0000001109137224 */ /* 0x040fe400078e02ff */
[----:B------:R-:W-:-:S04]  /*0da0*/  IMAD.HI.U32 R12, P1, R9, R15, R12 ;  /* 0x0000000f090c7227 */ /* 0x000fc8000782000c */
[----:B------:R-:W-:Y:S01]  /*0db0*/  IMAD.HI.U32 R17, R9, R17, RZ ;  /* 0x0000001109117227 */ /* 0x000fe200078e00ff */
[----:B------:R-:W-:-:S04]  /*0dc0*/  IADD3 R13, P2, PT, R19, R12, RZ ;  /* 0x0000000c130d7210 */ /* 0x000fc80007f5e0ff */
[----:B------:R-:W-:Y:S01]  /*0dd0*/  IADD3.X R12, PT, PT, R17, R9, RZ, P0, !PT ;  /* 0x00000009110c7210 */ /* 0x000fe200007fe4ff */
[----:B------:R-:W-:-:S03]  /*0de0*/  IMAD.WIDE.U32 R8, R13, R10, RZ ;  /* 0x0000000a0d087225 */ /* 0x000fc600078e00ff */
[----:B------:R-:W-:Y:S01]  /*0df0*/  IADD3.X R15, PT, PT, RZ, RZ, R12, P2, P1 ;  /* 0x000000ffff0f7210 */ /* 0x000fe200017e240c */
[----:B------:R-:W-:Y:S01]  /*0e00*/  IMAD R9, R13, R11, R9 ;  /* 0x0000000b0d097224 */ /* 0x000fe200078e0209 */
[----:B------:R-:W-:-:S03]  /*0e10*/  IADD3 R17, P0, PT, RZ, -R8, RZ ;  /* 0x80000008ff117210 */ /* 0x000fc60007f1e0ff */
[----:B------:R-:W-:Y:S02]  /*0e20*/  IMAD R9, R15, R10, R9 ;  /* 0x0000000a0f097224 */ /* 0x000fe400078e0209 */
[----:B------:R-:W-:-:S04]  /*0e30*/  IMAD.HI.U32 R12, R13, R17, RZ ;  /* 0x000000110d0c7227 */ /* 0x000fc800078e00ff */
[----:B------:R-:W-:Y:S02]  /*0e40*/  IMAD.X R8, RZ, RZ, ~R9, P0 ;  /* 0x000000ffff087224 */ /* 0x000fe400000e0e09 */
[----:B------:R-:W-:Y:S02]  /*0e50*/  IMAD.MOV.U32 R9, RZ, RZ, RZ ;  /* 0x000000ffff097224 */ /* 0x000fe400078e00ff */
[----:B------:R-:W-:-:S04]  /*0e60*/  IMAD.WIDE.U32 R12, P0, R13, R8, R12 ;  /* 0x000000080d0c7225 */ /* 0x000fc8000780000c */
[C---:B------:R-:W-:Y:S02]  /*0e70*/  IMAD R14, R15.reuse, R8, RZ ;  /* 0x000000080f0e7224 */ /* 0x040fe400078e02ff */
[----:B------:R-:W-:-:S04]  /*0e80*/  IMAD.HI.U32 R13, P1, R15, R17, R12 ;  /* 0x000000110f0d7227 */ /* 0x000fc8000782000c */
[----:B------:R-:W-:Y:S01]  /*0e90*/  IMAD.HI.U32 R8, R15, R8, RZ ;  /* 0x000000080f087227 */ /* 0x000fe200078e00ff */
[----:B------:R-:W-:-:S04]  /*0ea0*/  IADD3 R13, P2, PT, R14, R13, RZ ;  /* 0x0000000d0e0d7210 */ /* 0x000fc80007f5e0ff */
[----:B------:R-:W-:Y:S01]  /*0eb0*/  IADD3.X R15, PT, PT, R8, R15, RZ, P0, !PT ;  /* 0x0000000f080f7210 */ /* 0x000fe200007fe4ff */
[----:B------:R-:W-:-:S03]  /*0ec0*/  IMAD.HI.U32 R8, R13, R2, RZ ;  /* 0x000000020d087227 */ /* 0x000fc600078e00ff */
[----:B------:R-:W-:Y:S01]  /*0ed0*/  IADD3.X R15, PT, PT, RZ, RZ, R15, P2, P1 ;  /* 0x000000ffff0f7210 */ /* 0x000fe200017e240f */
[----:B------:R-:W-:-:S04]  /*0ee0*/  IMAD.WIDE.U32 R8, R13, R3, R8 ;  /* 0x000000030d087225 */ /* 0x000fc800078e0008 */
[C---:B------:R-:W-:Y:S02]  /*0ef0*/  IMAD R13, R15.reuse, R3, RZ ;  /* 0x000000030f0d7224 */ /* 0x040fe400078e02ff */
[----:B------:R-:W-:-:S04]  /*0f00*/  IMAD.HI.U32 R8, P0, R15, R2, R8 ;  /* 0x000000020f087227 */ /* 0x000fc80007800008 */
[----:B------:R-:W-:Y:S01]  /*0f10*/  IMAD.HI.U32 R12, R15, R3, RZ ;  /* 0x000000030f0c7227 */ /* 0x000fe200078e00ff */
[----:B------:R-:W-:-:S04]  /*0f20*/  IADD3 R13, P1, PT, R13, R8, RZ ;  /* 0x000000080d0d7210 */ /* 0x000fc80007f3e0ff */
[----:B------:R-:W-:Y:S01]  /*0f30*/  IADD3.X R12, PT, PT, R12, RZ, RZ, P0, !PT ;  /* 0x000000ff0c0c7210 */ /* 0x000fe200007fe4ff */
[----:B------:R-:W-:-:S04]  /*0f40*/  IMAD.WIDE.U32 R8, R13, R10, RZ ;  /* 0x0000000a0d087225 */ /* 0x000fc800078e00ff */
[----:B------:R-:W-:Y:S01]  /*0f50*/  IMAD.X R15, RZ, RZ, R12, P1 ;  /* 0x000000ffff0f7224 */ /* 0x000fe200008e060c */
[----:B------:R-:W-:Y:S01]  /*0f60*/  IADD3 R19, P1, PT, -R8, R2, RZ ;  /* 0x0000000208137210 */ /* 0x000fe20007f3e1ff */
[----:B------:R-:W-:-:S03]  /*0f70*/  IMAD R9, R13, R11, R9 ;  /* 0x0000000b0d097224 */ /* 0x000fc600078e0209 */
[-C--:B------:R-:W-:Y:S01]  /*0f80*/  ISETP.GE.U32.AND P0, PT, R19, R10.reuse, PT ;  /* 0x0000000a1300720c */ /* 0x080fe20003f06070 */
[----:B------:R-:W-:Y:S01]  /*0f90*/  IMAD R8, R15, R10, R9 ;  /* 0x0000000a0f087224 */ /* 0x000fe200078e0209 */
[----:B------:R-:W-:-:S04]  /*0fa0*/  IADD3 R17, P2, PT, -R10, R19, RZ ;  /* 0x000000130a117210 */ /* 0x000fc80007f5e1ff */
[----:B------:R-:W-:Y:S02]  /*0fb0*/  IADD3.X R16, PT, PT, ~R8, R3, RZ, P1, !PT ;  /* 0x0000000308107210 */ /* 0x000fe40000ffe5ff */
[----:B------:R-:W-:Y:S02]  /*0fc0*/  IADD3 R8, P1, PT, R13, 0x1, RZ ;  /* 0x000000010d087810 */ /* 0x000fe40007f3e0ff */
[C---:B------:R-:W-:Y:S01]  /*0fd0*/  ISETP.GE.U32.AND.EX P0, PT, R16.reuse, R11, PT, P0 ;  /* 0x0000000b1000720c */ /* 0x040fe20003f06100 */
[----:B------:R-:W-:Y:S01]  /*0fe0*/  IMAD.X R14, R16, 0x1, ~R11, P2 ;  /* 0x00000001100e7824 */ /* 0x000fe200010e0e0b */
[----:B------:R-:W-:Y:S02]  /*0ff0*/  IADD3.X R12, PT, PT, RZ, R15, RZ, P1, !PT ;  /* 0x0000000fff0c7210 */ /* 0x000fe40000ffe4ff */
[----:B------:R-:W-:Y:S02]  /*1000*/  SEL R9, R8, R13, P0 ;  /* 0x0000000d08097207 */ /* 0x000fe40000000000 */
[----:B------:R-:W-:-:S02]  /*1010*/  SEL R17, R17, R19, P0 ;  /* 0x0000001311117207 */ /* 0x000fc40000000000 */
[----:B------:R-:W-:Y:S02]  /*1020*/  SEL R8, R12, R15, P0 ;  /* 0x0000000f0c087207 */ /* 0x000fe40000000000 */
[----:B------:R-:W-:Y:S02]  /*1030*/  IADD3 R12, P2, PT, R9, 0x1, RZ ;  /* 0x00000001090c7810 */ /* 0x000fe40007f5e0ff */
[----:B------:R-:W-:Y:S02]  /*1040*/  SEL R14, R14, R16, P0 ;  /* 0x000000100e0e7207 */ /* 0x000fe40000000000 */
[----:B------:R-:W-:Y:S01]  /*1050*/  ISETP.GE.U32.AND P0, PT, R17, R10, PT ;  /* 0x0000000a1100720c */ /* 0x000fe20003f06070 */
[----:B------:R-:W-:Y:S01]  /*1060*/  IMAD.X R13, RZ, RZ, R8, P2 ;  /* 0x000000ffff0d7224 */ /* 0x000fe200010e0608 */
[----:B------:R-:W-:Y:S02]  /*1070*/  ISETP.NE.U32.AND P1, PT, R10, RZ, PT ;  /* 0x000000ff0a00720c */ /* 0x000fe40003f25070 */
[----:B------:R-:W-:-:S02]  /*1080*/  ISETP.GE.U32.AND.EX P0, PT, R14, R11, PT, P0 ;  /* 0x0000000b0e00720c */ /* 0x000fc40003f06100 */
[----:B------:R-:W-:Y:S02]  /*1090*/  ISETP.NE.AND.EX P1, PT, R11, RZ, PT, P1 ;  /* 0x000000ff0b00720c */ /* 0x000fe40003f25310 */
[----:B------:R-:W-:Y:S01]  /*10a0*/  SEL R12, R12, R9, P0 ;  /* 0x000000090c0c7207 */ /* 0x000fe20000000000 */
[----:B------:R-:W-:Y:S01]  /*10b0*/  IMAD.MOV.U32 R9, RZ, RZ, 0x0 ;  /* 0x00000000ff097424 */ /* 0x000fe200078e00ff */
[----:B------:R-:W-:Y:S02]  /*10c0*/  SEL R13, R13, R8, P0 ;  /* 0x000000080d0d7207 */ /* 0x000fe40000000000 */
[----:B------:R-:W-:Y:S02]  /*10d0*/  MOV R8, R6 ;  /* 0x0000000600087202 */ /* 0x000fe40000000f00 */
[----:B------:R-:W-:Y:S02]  /*10e0*/  SEL R12, R12, 0xffffffff, P1 ;  /* 0xffffffff0c0c7807 */ /* 0x000fe40000800000 */
[----:B------:R-:W-:Y:S01]  /*10f0*/  SEL R13, R13, 0xffffffff, P1 ;  /* 0xffffffff0d0d7807 */ /* 0x000fe20000800000 */
[----:B------:R-:W-:Y:S06]  /*1100*/  RET.REL.NODEC R8 `(ConstantPadGrad3d) ;  /* 0xffffffec08bc7950 */ /* 0x000fec0003c3ffff */
        .weak           $__internal_1_$__cuda_sm20_rem_u64
        .type           $__internal_1_$__cuda_sm20_rem_u64,@function
        .size           $__internal_1_$__cuda_sm20_rem_u64,(.L_x_42 - $__internal_1_$__cuda_sm20_rem_u64)
$__internal_1_$__cuda_sm20_rem_u64:
[----:B------:R-:W-:Y:S01]  /*1110*/  MOV R18, R13 ;  /* 0x0000000d00127202 */ /* 0x000fe20000000f00 */
[----:B------:R-:W-:-:S04]  /*1120*/  IMAD.MOV.U32 R19, RZ, RZ, R15 ;  /* 0x000000ffff137224 */ /* 0x000fc800078e000f */
[----:B------:R-:W0:Y:S08]  /*1130*/  I2F.U64.RP R16, R18 ;  /* 0x0000001200107312 */ /* 0x000e300000309000 */
[----:B0-----:R-:W0:Y:S02]  /*1140*/  MUFU.RCP R16, R16 ;  /* 0x0000001000107308 */ /* 0x001e240000001000 */
[----:B0-----:R-:W-:-:S06]  /*1150*/  IADD3 R8, PT, PT, R16, 0x1ffffffe, RZ ;  /* 0x1ffffffe10087810 */ /* 0x001fcc0007ffe0ff */
[----:B------:R-:W0:Y:S02]  /*1160*/  F2I.U64.TRUNC R8, R8 ;  /* 0x0000000800087311 */ /* 0x000e24000020d800 */
[----:B0-----:R-:W-:-:S04]  /*1170*/  IMAD.WIDE.U32 R10, R8, R13, RZ ;  /* 0x0000000d080a7225 */ /* 0x001fc800078e00ff */
[----:B------:R-:W-:Y:S01]  /*1180*/  IMAD R11, R8, R15, R11 ;  /* 0x0000000f080b7224 */ /* 0x000fe200078e020b */
[----:B------:R-:W-:-:S03]  /*1190*/  IADD3 R21, P0, PT, RZ, -R10, RZ ;  /* 0x8000000aff157210 */ /* 0x000fc60007f1e0ff */
[----:B------:R-:W-:Y:S02]  /*11a0*/  IMAD R11, R9, R13, R11 ;  /* 0x0000000d090b7224 */ /* 0x000fe400078e020b */
[----:B------:R-:W-:-:S04]  /*11b0*/  IMAD.HI.U32 R10, R8, R21, RZ ;  /* 0x00000015080a7227 */ /* 0x000fc800078e00ff */
[----:B------:R-:W-:Y:S01]  /*11c0*/  IMAD.X R23, RZ, RZ, ~R11, P0 ;  /* 0x000000ffff177224 */ /* 0x000fe200000e0e0b */
[----:B------:R-:W-:-:S03]  /*11d0*/  MOV R11, R8 ;  /* 0x00000008000b7202 */ /* 0x000fc60000000f00 */
[-C--:B------:R-:W-:Y:S02]  /*11e0*/  IMAD R19, R9, R23.reuse, RZ ;  /* 0x0000001709137224 */ /* 0x080fe400078e02ff */
[----:B------:R-:W-:-:S04]  /*11f0*/  IMAD.WIDE.U32 R10, P0, R8, R23, R10 ;  /* 0x00000017080a7225 */ /* 0x000fc8000780000a */
[----:B------:R-:W-:-:S04]  /*1200*/  IMAD.HI.U32 R23, R9, R23, RZ ;  /* 0x0000001709177227 */ /* 0x000fc800078e00ff */
[----:B------:R-:W-:-:S05]  /*1210*/  IMAD.HI.U32 R10, P1, R9, R21, R10 ;  /* 0x00000015090a7227 */ /* 0x000fca000782000a */
[----:B------:R-:W-:Y:S01]  /*1220*/  IADD3 R11, P2, PT, R19, R10, RZ ;  /* 0x0000000a130b7210 */ /* 0x000fe20007f5e0ff */
[----:B------:R-:W-:-:S04]  /*1230*/  IMAD.X R10, R23, 0x1, R9, P0 ;  /* 0x00000001170a7824 */ /* 0x000fc800000e0609 */
[----:B------:R-:W-:Y:S01]  /*1240*/  IMAD.WIDE.U32 R8, R11, R13, RZ ;  /* 0x0000000d0b087225 */ /* 0x000fe200078e00ff */
[----:B------:R-:W-:-:S03]  /*1250*/  IADD3.X R16, PT, PT, RZ, RZ, R10, P2, P1 ;  /* 0x000000ffff107210 */ /* 0x000fc600017e240a */
[----:B------:R-:W-:Y:S01]  /*1260*/  IMAD R9, R11, R15, R9 ;  /* 0x0000000f0b097224 */ /* 0x000fe200078e0209 */
[----:B------:R-:W-:-:S03]  /*1270*/  IADD3 R19, P0, PT, RZ, -R8, RZ ;  /* 0x80000008ff137210 */ /* 0x000fc60007f1e0ff */
[----:B------:R-:W-:Y:S02]  /*1280*/  IMAD R9, R16, R13, R9 ;  /* 0x0000000d10097224 */ /* 0x000fe400078e0209 */
[----:B------:R-:W-:-:S03]  /*1290*/  IMAD.HI.U32 R10, R11, R19, RZ ;  /* 0x000000130b0a7227 */ /* 0x000fc600078e00ff */
[----:B------:R-:W-:-:S05]  /*12a0*/  IADD3.X R9, PT, PT, RZ, ~R9, RZ, P0, !PT ;  /* 0x80000009ff097210 */ /* 0x000fca00007fe4ff */
[----:B------:R-:W-:-:S04]  /*12b0*/  IMAD.WIDE.U32 R10, P0, R11, R9, R10 ;  /* 0x000000090b0a7225 */ /* 0x000fc8000780000a */
[C---:B------:R-:W-:Y:S02]  /*12c0*/  IMAD R8, R16.reuse, R9, RZ ;  /* 0x0000000910087224 */ /* 0x040fe400078e02ff */
[----:B------:R-:W-:-:S04]  /*12d0*/  IMAD.HI.U32 R11, P1, R16, R19, R10 ;  /* 0x00000013100b7227 */ /* 0x000fc8000782000a */
[----:B------:R-:W-:Y:S01]  /*12e0*/  IMAD.HI.U32 R9, R16, R9, RZ ;  /* 0x0000000910097227 */ /* 0x000fe200078e00ff */
[----:B------:R-:W-:-:S03]  /*12f0*/  IADD3 R11, P2, PT, R8, R11, RZ ;  /* 0x0000000b080b7210 */ /* 0x000fc60007f5e0ff */
[----:B------:R-:W-:Y:S02]  /*1300*/  IMAD.X R16, R9, 0x1, R16, P0 ;  /* 0x0000000109107824 */ /* 0x000fe400000e0610 */
[----:B------:R-:W-:Y:S02]  /*1310*/  HFMA2 R9, -RZ, RZ, 0, 0 ;  /* 0x00000000ff097431 */ /* 0x000fe400000001ff */
[----:B------:R-:W-:Y:S01]  /*1320*/  IMAD.HI.U32 R8, R11, R12, RZ ;  /* 0x0000000c0b087227 */ /* 0x000fe200078e00ff */
[----:B------:R-:W-:-:S05]  /*1330*/  IADD3.X R16, PT, PT, RZ, RZ, R16, P2, P1 ;  /* 0x000000ffff107210 */ /* 0x000fca00017e2410 */
[----:B------:R-:W-:-:S04]  /*1340*/  IMAD.HI.U32 R10, R16, R17, RZ ;  /* 0x00000011100a7227 */ /* 0x000fc800078e00ff */
[----:B------:R-:W-:-:S04]  /*1350*/  IMAD.WIDE.U32 R8, R11, R17, R8 ;  /* 0x000000110b087225 */ /* 0x000fc800078e0008 */
[C---:B------:R-:W-:Y:S02]  /*1360*/  IMAD R11, R16.reuse, R17, RZ ;  /* 0x00000011100b7224 */ /* 0x040fe400078e02ff */
[----:B------:R-:W-:-:S04]  /*1370*/  IMAD.HI.U32 R8, P0, R16, R12, R8 ;  /* 0x0000000c10087227 */ /* 0x000fc80007800008 */
[----:B------:R-:W-:Y:S01]  /*1380*/  IMAD.X R10, RZ, RZ, R10, P0 ;  /* 0x000000ffff0a7224 */ /* 0x000fe200000e060a */
[----:B------:R-:W-:-:S04]  /*1390*/  IADD3 R16, P1, PT, R11, R8, RZ ;  /* 0x000000080b107210 */ /* 0x000fc80007f3e0ff */
[----:B------:R-:W-:Y:S01]  /*13a0*/  IADD3.X R10, PT, PT, RZ, R10, RZ, P1, !PT ;  /* 0x0000000aff0a7210 */ /* 0x000fe20000ffe4ff */
[----:B------:R-:W-:-:S04]  /*13b0*/  IMAD.WIDE.U32 R8, R16, R13, RZ ;  /* 0x0000000d10087225 */ /* 0x000fc800078e00ff */
[----:B------:R-:W-:Y:S01]  /*13c0*/  IMAD R16, R16, R15, R9 ;  /* 0x0000000f10107224 */ /* 0x000fe200078e0209 */
[----:B------:R-:W-:-:S03]  /*13d0*/  IADD3 R12, P1, PT, -R8, R12, RZ ;  /* 0x0000000c080c7210 */ /* 0x000fc60007f3e1ff */
[-C--:B------:R-:W-:Y:S01]  /*13e0*/  IMAD R10, R10, R13.reuse, R16 ;  /* 0x0000000d0a0a7224 */ /* 0x080fe200078e0210 */
[----:B------:R-:W-:-:S03]  /*13f0*/  ISETP.GE.U32.AND P0, PT, R12, R13, PT ;  /* 0x0000000d0c00720c */ /* 0x000fc60003f06070 */
[----:B------:R-:W-:Y:S01]  /*1400*/  IMAD.X R16, R17, 0x1, ~R10, P1 ;  /* 0x0000000111107824 */ /* 0x000fe200008e0e0a */
[----:B------:R-:W-:-:S04]  /*1410*/  IADD3 R8, P1, PT, -R13, R12, RZ ;  /* 0x0000000c0d087210 */ /* 0x000fc80007f3e1ff */
[----:B------:R-:W-:Y:S02]  /*1420*/  ISETP.GE.U32.AND.EX P0, PT, R16, R15, PT, P0 ;  /* 0x0000000f1000720c */ /* 0x000fe40003f06100 */
[----:B------:R-:W-:Y:S02]  /*1430*/  IADD3.X R10, PT, PT, ~R15, R16, RZ, P1, !PT ;  /* 0x000000100f0a7210 */ /* 0x000fe40000ffe5ff */
[----:B------:R-:W-:Y:S02]  /*1440*/  SEL R8, R8, R12, P0 ;  /* 0x0000000c08087207 */ /* 0x000fe40000000000 */
[----:B------:R-:W-:Y:S02]  /*1450*/  SEL R10, R10, R16, P0 ;  /* 0x000000100a0a7207 */ /* 0x000fe40000000000 */
[C---:B------:R-:W-:Y:S01]  /*1460*/  ISETP.GE.U32.AND P0, PT, R8.reuse, R13, PT ;  /* 0x0000000d0800720c */ /* 0x040fe20003f06070 */
[----:B------:R-:W-:Y:S01]  /*1470*/  IMAD.IADD R12, R8, 0x1, -R13 ;  /* 0x00000001080c7824 */ /* 0x000fe200078e0a0d */
[----:B------:R-:W-:-:S02]  /*1480*/  ISETP.NE.U32.AND P1, PT, R13, RZ, PT ;  /* 0x000000ff0d00720c */ /* 0x000fc40003f25070 */
[----:B------:R-:W-:Y:S02]  /*1490*/  ISETP.GE.U32.AND.EX P0, PT, R10, R15, PT, P0 ;  /* 0x0000000f0a00720c */ /* 0x000fe40003f06100 */
[----:B------:R-:W-:Y:S02]  /*14a0*/  ISETP.NE.AND.EX P1, PT, R15, RZ, PT, P1 ;  /* 0x000000ff0f00720c */ /* 0x000fe40003f25310 */
[----:B------:R-:W-:Y:S02]  /*14b0*/  MOV R15, 0x0 ;  /* 0x00000000000f7802 */ /* 0x000fe40000000f00 */
[----:B------:R-:W-:-:S04]  /*14c0*/  SEL R12, R12, R8, P0 ;  /* 0x000000080c0c7207 */ /* 0x000fc80000000000 */
[----:B------:R-:W-:Y:S01]  /*14d0*/  SEL R12, R12, 0xffffffff, P1 ;  /* 0xffffffff0c0c7807 */ /* 0x000fe20000800000 */
[----:B------:R-:W-:Y:S06]  /*14e0*/  RET.REL.NODEC R14 `(ConstantPadGrad3d) ;  /* 0xffffffe80ec47950 */ /* 0x000fec0003c3ffff */
.L_x_17:
[----:B------:R-:W-:-:S00]  /*14f0*/  BRA `(.L_x_17) ;  /* 0xfffffffc00fc7947 */ /* 0x000fc0000383ffff */
[----:B------:R-:W-:-:S00]  /*1500*/  NOP ;  /* 0x0000000000007918 */ /* 0x000fc00000000000 */
[----:B------:R-:W-:-:S00]  /*1510*/  NOP ;  /* 0x0000000000007918 */ /* 0x000fc00000000000 */
[----:B------:R-:W-:-:S00]  /*1520*/  NOP ;  /* 0x0000000000007918 */ /* 0x000fc00000000000 */
[----:B------:R-:W-:-:S00]  /*1530*/  NOP ;  /* 0x0000000000007918 */ /* 0x000fc00000000000 */
[----:B------:R-:W-:-:S00]  /*1540*/  NOP ;  /* 0x0000000000007918 */ /* 0x000fc00000000000 */
[----:B------:R-:W-:-:S00]  /*1550*/  NOP ;  /* 0x0000000000007918 */ /* 0x000fc00000000000 */
[----:B------:R-:W-:-:S00]  /*1560*/  NOP ;  /* 0x0000000000007918 */ /* 0x000fc00000000000 */
[----:B------:R-:W-:-:S00]  /*1570*/  NOP ;  /* 0x0000000000007918 */ /* 0x000fc00000000000 */
.L_x_42:


//--------------------- .text.constPadding3d      --------------------------
	.section	.text.constPadding3d,"ax",@progbits
	.align	128
        .global         constPadding3d
        .type           constPadding3d,@function
        .size           constPadding3d,(.L_x_44 - constPadding3d)
        .other          constPadding3d,@"STO_CUDA_ENTRY STV_DEFAULT"
constPadding3d:
.text.constPadding3d:
        /* <DEDUP_REMOVED lines=13> */
[----:B------:R-:W2:Y:S04]  /*00d0*/  LDCU.64 UR6, c[0x0][0x358] ;  /* 0x00006b00ff0677ac */ /* 0x000ea80008000a00 */
[----:B------:R-:W3:Y:S01]  /*00e0*/  LDC.64 R10, c[0x0][0x3f0] ;  /* 0x0000fc00ff0a7b82 */ /* 0x000ee20000000a00 */
[----:B------:R-:W4:Y:S01]  /*00f0*/  LDCU UR12, c[0x0][0x3d8] ;  /* 0x00007b00ff0c77ac */ /* 0x000f220008000800 */
[----:B------:R-:W0:Y:S06]  /*0100*/  LDCU UR5, c[0x0][0x3ec] ;  /* 0x00007d80ff0577ac */ /* 0x000e2c0008000800 */
[----:B------:R-:W0:Y:S01]  /*0110*/  LDC.64 R12, c[0x0][0x3f8] ;  /* 0x0000fe00ff0c7b82 */ /* 0x000e220000000a00 */
[----:B------:R-:W0:Y:S01]  /*0120*/  LDCU UR8, c[0x0][0x3e8] ;  /* 0x00007d00ff0877ac */ /* 0x000e220008000800 */
[----:B-1----:R-:W-:Y:S01]  /*0130*/  IMAD R3, R3, UR4, RZ ;  /* 0x0000000403037c24 */ /* 0x002fe2000f8e02ff */
[----:B------:R-:W1:Y:S05]  /*0140*/  LDCU UR9, c[0x0][0x3cc] ;  /* 0x00007980ff0977ac */ /* 0x000e6a0008000800 */
[----:B------:R-:W0:Y:S01]  /*0150*/  LDC.64 R14, c[0x0][0x400] ;  /* 0x00010000ff0e7b82 */ /* 0x000e220000000a00 */
        /* <DEDUP_REMOVED lines=11> */
[----:B------:R-:W0:Y:S01]  /*0210*/  LDCU.64 UR34, c[0x0][0x380] ;  /* 0x00007000ff2277ac */ /* 0x000e220008000a00 */
[----:B------:R-:W0:Y:S01]  /*0220*/  LDCU.64 UR16, c[0x0][0x3a0] ;  /* 0x00007400ff1077ac */ /* 0x000e220008000a00 */
[----:B------:R-:W0:Y:S01]  /*0230*/  LDCU.64 UR18, c[0x0][0x3b0] ;  /* 0x00007600ff1277ac */ /* 0x000e220008000a00 */
[----:B------:R-:W0:Y:S01]  /*0240*/  LDCU.64 UR20, c[0x0][0x3a8] ;  /* 0x00007500ff1477ac */ /* 0x000e220008000a00 */
[----:B-12-4-:R-:W0:Y:S02]  /*0250*/  LDCU.64 UR28, c[0x0][0x388] ;  /* 0x00007100ff1c77ac */ /* 0x016e240008000a00 */
.L_x_39:
[----:B0-----:R-:W-:Y:S01]  /*0260*/  LOP3.LUT R2, R9, UR5, RZ, 0xfc, !PT ;  /* 0x0000000509027c12 */ /* 0x001fe2000f8efcff */
[----:B------:R-:W-:Y:S03]  /*0270*/  BSSY.RECONVERGENT B1, `(.L_x_19) ;  /* 0x000001e000017945 */ /* 0x000fe60003800200 */
[----:B------:R-:W-:-:S13]  /*0280*/  ISETP.NE.U32.AND P0, PT, R2, RZ, PT ;  /* 0x000000ff0200720c */ /* 0x000fda0003f05070 */
[----:B-1----:R-:W-:Y:S05]  /*0290*/  @P0 BRA `(.L_x_20) ;  /* 0x0000000000500947 */ /* 0x002fea0003800000 */
        /* <DEDUP_REMOVED lines=8> */
[----:B------:R-:W-:-:S04]  /*0320*/  IMAD.HI.U32 R5, R5, R7, R4 ;  /* 0x0000000705057227 */ /* 0x000fc800078e0004 */
[----:B------:R-:W-:Y:S02]  /*0330*/  IMAD.MOV.U32 R7, RZ, RZ, RZ ;  /* 0x000000ffff077224 */ /* 0x000fe400078e00ff */
[----:B------:R-:W-:-:S04]  /*0340*/  IMAD.HI.U32 R6, R5, R20, RZ ;  /* 0x0000001405067227 */ /* 0x000fc800078e00ff */
[----:B------:R-:W-:-:S04]  /*0350*/  IMAD.MOV R5, RZ, RZ, -R6 ;  /* 0x000000ffff057224 */ /* 0x000fc800078e0a06 */
        /* <DEDUP_REMOVED lines=8> */
.L_x_20:
[----:B------:R-:W0:Y:S01]  /*03e0*/  LDCU.64 UR30, c[0x0][0x3e8] ;  /* 0x00007d00ff1e77ac */ /* 0x000e220008000a00 */
[----:B------:R-:W-:Y:S01]  /*03f0*/  MOV R2, 0x430 ;  /* 0x0000043000027802 */ /* 0x000fe20000000f00 */
[----:B0-----:R-:W-:Y:S02]  /*0400*/  IMAD.U32 R4, RZ, RZ, UR30 ;  /* 0x0000001eff047e24 */ /* 0x001fe4000f8e00ff */
[----:B------:R-:W-:-:S07]  /*0410*/  IMAD.U32 R5, RZ, RZ, UR31 ;  /* 0x0000001fff057e24 */ /* 0x000fce000f8e00ff */
[----:B---3--:R-:W-:Y:S05]  /*0420*/  CALL.REL.NOINC `($__internal_2_$__cuda_sm20_div_u64) ;  /* 0x0000000800cc7944 */ /* 0x008fea0003c00000 */
[----:B------:R-:W-:Y:S01]  /*0430*/  MOV R6, R22 ;  /* 0x0000001600067202 */ /* 0x000fe20000000f00 */
[----:B------:R-:W-:-:S07]  /*0440*/  IMAD.MOV.U32 R7, RZ, RZ, R23 ;  /* 0x000000ffff077224 */ /* 0x000fce00078e0017 */
.L_x_21:
[----:B------:R-:W-:Y:S05]  /*0450*/  BSYNC.RECONVERGENT B1 ;  /* 0x0000000000017941 */ /* 0x000fea0003800200 */
.L_x_19:
        /* <DEDUP_REMOVED lines=22> */
.L_x_23:
[----:B------:R-:W0:Y:S01]  /*05c0*/  LDCU.64 UR30, c[0x0][0x3c8] ;  /* 0x00007900ff1e77ac */ /* 0x000e220008000a00 */
[----:B------:R-:W-:Y:S01]  /*05d0*/  IMAD.MOV.U32 R23, RZ, RZ, R7 ;  /* 0x000000ffff177224 */ /* 0x000fe200078e0007 */
[----:B------:R-:W-:Y:S02]  /*05e0*/  MOV R2, 0x620 ;  /* 0x0000062000027802 */ /* 0x000fe40000000f00 */
[----:B0-----:R-:W-:Y:S01]  /*05f0*/  MOV R4, UR30 ;  /* 0x0000001e00047c02 */ /* 0x001fe20008000f00 */
[----:B------:R-:W-:-:S07]  /*0600*/  IMAD.U32 R5, RZ, RZ, UR31 ;  /* 0x0000001fff057e24 */ /* 0x000fce000f8e00ff */
[----:B---3--:R-:W-:Y:S05]  /*0610*/  CALL.REL.NOINC `($__internal_3_$__cuda_sm20_rem_u64) ;  /* 0x0000000c00607944 */ /* 0x008fea0003c00000 */
[----:B------:R-:W-:-:S07]  /*0620*/  IMAD.MOV.U32 R21, RZ, RZ, R22 ;  /* 0x000000ffff157224 */ /* 0x000fce00078e0016 */
.L_x_24:
[----:B------:R-:W-:Y:S05]  /*0630*/  BSYNC.RECONVERGENT B1 ;  /* 0x0000000000017941 */ /* 0x000fea0003800200 */
.L_x_22:
        /* <DEDUP_REMOVED lines=22> */
[----:B------:R-:W-:-:S05]  /*07a0*/  @!P2 LOP3.LUT R22, RZ, UR12, RZ, 0x33, !PT ;  /* 0x0000000cff16ac12 */ /* 0x000fca000f8e33ff */
[----:B------:R-:W-:-:S04]  /*07b0*/  IMAD.MOV R7, RZ, RZ, -R22 ;  /* 0x000000ffff077224 */ /* 0x000fc800078e0a16 */
[----:B------:R-:W-:Y:S01]  /*07c0*/  IMAD R7, R7, UR12, R20 ;  /* 0x0000000c07077c24 */ /* 0x000fe2000f8e0214 */
[----:B------:R-:W-:Y:S06]  /*07d0*/  BRA `(.L_x_27) ;  /* 0x00000000001c7947 */ /* 0x000fec0003800000 */
.L_x_26:
[----:B------:R-:W0:Y:S01]  /*07e0*/  LDCU.64 UR30, c[0x0][0x3d8] ;  /* 0x00007b00ff1e77ac */ /* 0x000e220008000a00 */
[----:B------:R-:W-:Y:S02]  /*07f0*/  MOV R2, 0x830 ;  /* 0x0000083000027802 */ /* 0x000fe40000000f00 */
[----:B0-----:R-:W-:Y:S01]  /*0800*/  MOV R4, UR30 ;  /* 0x0000001e00047c02 */ /* 0x001fe20008000f00 */
[----:B------:R-:W-:-:S07]  /*0810*/  IMAD.U32 R5, RZ, RZ, UR31 ;  /* 0x0000001fff057e24 */ /* 0x000fce000f8e00ff */
[----:B---3--:R-:W-:Y:S05]  /*0820*/  CALL.REL.NOINC `($__internal_2_$__cuda_sm20_div_u64) ;  /* 0x0000000400cc7944 */ /* 0x008fea0003c00000 */
[----:B------:R-:W-:-:S04]  /*0830*/  IMAD.MOV R7, RZ, RZ, -R22 ;  /* 0x000000ffff077224 */ /* 0x000fc800078e0a16 */
[----:B------:R-:W-:-:S07]  /*0840*/  IMAD R7, R7, UR12, R20 ;  /* 0x0000000c07077c24 */ /* 0x000fce000f8e0214 */
.L_x_27:
[----:B------:R-:W-:Y:S05]  /*0850*/  BSYNC.RECONVERGENT B1 ;  /* 0x0000000000017941 */ /* 0x000fea0003800200 */
.L_x_25:
        /* <DEDUP_REMOVED lines=17> */
[----:B------:R-:W-:-:S05]  /*0970*/  @P0 VIADD R22, R22, -UR14 ;  /* 0x8000000e16160c36 */ /* 0x000fca0008000000 */
[----:B------:R-:W-:-:S13]  /*0980*/  ISETP.GE.U32.AND P0, PT, R22, UR14, PT ;  /* 0x0000000e16007c0c */ /* 0x000fda000bf06070 */
[----:B------:R-:W-:Y:S01]  /*0990*/  @P0 VIADD R22, R22, -UR14 ;  /* 0x8000000e16160c36 */ /* 0x000fe20008000000 */
[----:B------:R-:W-:Y:S01]  /*09a0*/  @!P1 LOP3.LUT R22, RZ, UR14, RZ, 0x33, !PT ;  /* 0x0000000eff169c12 */ /* 0x000fe2000f8e33ff */
[----:B------:R-:W-:Y:S06]  /*09b0*/  BRA `(.L_x_30) ;  /* 0x0000000000187947 */ /* 0x000fec0003800000 */
.L_x_29:
[----:B------:R-:W0:Y:S01]  /*09c0*/  LDCU.64 UR30, c[0x0][0x3d0] ;  /* 0x00007a00ff1e77ac */ /* 0x000e220008000a00 */
[----:B------:R-:W-:Y:S02]  /*09d0*/  MOV R6, R22 ;  /* 0x0000001600067202 */ /* 0x000fe40000000f00 */
[----:B------:R-:W-:Y:S01]  /*09e0*/  MOV R2, 0xa20 ;  /* 0x00000a2000027802 */ /* 0x000fe20000000f00 */
[----:B0-----:R-:W-:Y:S02]  /*09f0*/  IMAD.U32 R4, RZ, RZ, UR30 ;  /* 0x0000001eff047e24 */ /* 0x001fe4000f8e00ff */
[----:B------:R-:W-:-:S07]  /*0a00*/  IMAD.U32 R5, RZ, RZ, UR31 ;  /* 0x0000001fff057e24 */ /* 0x000fce000f8e00ff */
[----:B---3--:R-:W-:Y:S05]  /*0a10*/  CALL.REL.NOINC `($__internal_3_$__cuda_sm20_rem_u64) ;  /* 0x0000000800607944 */ /* 0x008fea0003c00000 */
.L_x_30:
[----:B------:R-:W-:Y:S05]  /*0a20*/  BSYNC.RECONVERGENT B1 ;  /* 0x0000000000017941 */ /* 0x000fea0003800200 */
.L_x_28:
[----:B------:R-:W-:Y:S01]  /*0a30*/  ISETP.GE.U32.AND P0, PT, R22, R12, PT ;  /* 0x0000000c1600720c */ /* 0x000fe20003f06070 */
[----:B------:R-:W-:Y:S01]  /*0a40*/  BSSY.RECONVERGENT B1, `(.L_x_31) ;  /* 0x0000049000017945 */ /* 0x000fe20003800200 */
[----:B------:R-:W-:-:S03]  /*0a50*/  SHF.R.S32.HI R4, RZ, 0x1f, R22 ;  /* 0x0000001fff047819 */ /* 0x000fc60000011416 */
[----:B------:R-:W-:Y:S01]  /*0a60*/  BSSY.RELIABLE B2, `(.L_x_32) ;  /* 0x0000019000027945 */ /* 0x000fe20003800100 */
[----:B---3--:R-:W-:Y:S02]  /*0a70*/  ISETP.LT.U32.AND P1, PT, R21, R10, PT ;  /* 0x0000000a1500720c */ /* 0x008fe40003f21070 */
[----:B------:R-:W-:Y:S02]  /*0a80*/  SHF.R.S32.HI R2, RZ, 0x1f, R21 ;  /* 0x0000001fff027819 */ /* 0x000fe40000011415 */
[----:B------:R-:W-:-:S04]  /*0a90*/  ISETP.GE.AND.EX P0, PT, R4, R13, PT, P0 ;  /* 0x0000000d0400720c */ /* 0x000fc80003f06300 */
[----:B------:R-:W-:-:S13]  /*0aa0*/  ISETP.LT.OR.EX P0, PT, R2, R11, !P0, P1 ;  /* 0x0000000b0200720c */ /* 0x000fda0004701710 */
[----:B------:R-:W-:Y:S05]  /*0ab0*/  @P0 BRA `(.L_x_33) ;  /* 0x00000000004c0947 */ /* 0x000fea0003800000 */
[----:B------:R-:W-:Y:S02]  /*0ac0*/  ISETP.GE.U32.AND P0, PT, R7, R14, PT ;  /* 0x0000000e0700720c */ /* 0x000fe40003f06070 */
[----:B------:R-:W-:-:S04]  /*0ad0*/  SHF.R.S32.HI R16, RZ, 0x1f, R7 ;  /* 0x0000001fff107819 */ /* 0x000fc80000011407 */
[----:B------:R-:W-:-:S13]  /*0ae0*/  ISETP.GE.AND.EX P0, PT, R16, R15, PT, P0 ;  /* 0x0000000f1000720c */ /* 0x000fda0003f06300 */
[----:B------:R-:W-:Y:S05]  /*0af0*/  @!P0 BRA `(.L_x_33) ;  /* 0x00000000003c8947 */ /* 0x000fea0003800000 */
[----:B------:R-:W-:-:S04]  /*0b00*/  IADD3 R6, P0, PT, R21, -R10, RZ ;  /* 0x8000000a15067210 */ /* 0x000fc80007f1e0ff */
[----:B------:R-:W-:Y:S02]  /*0b10*/  IADD3.X R2, PT, PT, R2, ~R11, RZ, P0, !PT ;  /* 0x8000000b02027210 */ /* 0x000fe400007fe4ff */
[----:B------:R-:W-:-:S04]  /*0b20*/  ISETP.GE.U32.AND P0, PT, R6, UR16, PT ;  /* 0x0000001006007c0c */ /* 0x000fc8000bf06070 */
[----:B------:R-:W-:-:S13]  /*0b30*/  ISETP.GE.AND.EX P0, PT, R2, UR17, PT, P0 ;  /* 0x0000001102007c0c */ /* 0x000fda000bf06300 */
[----:B------:R-:W-:Y:S05]  /*0b40*/  @P0 BRA `(.L_x_33) ;  /* 0x0000000000280947 */ /* 0x000fea0003800000 */
[----:B------:R-:W-:Y:S02]  /*0b50*/  IADD3 R2, P2, PT, R7, -R14, RZ ;  /* 0x8000000e07027210 */ /* 0x000fe40007f5e0ff */
[----:B------:R-:W-:Y:S02]  /*0b60*/  IADD3 R8, P1, PT, R22, -R12, RZ ;  /* 0x8000000c16087210 */ /* 0x000fe40007f3e0ff */
[----:B------:R-:W-:Y:S01]  /*0b70*/  ISETP.GE.U32.AND P0, PT, R2, UR18, PT ;  /* 0x0000001202007c0c */ /* 0x000fe2000bf06070 */
[----:B------:R-:W-:Y:S02]  /*0b80*/  IMAD.X R2, R16, 0x1, ~R15, P2 ;  /* 0x0000000110027824 */ /* 0x000fe400010e0e0f */
[----:B------:R-:W-:Y:S01]  /*0b90*/  IMAD.X R4, R4, 0x1, ~R13, P1 ;  /* 0x0000000104047824 */ /* 0x000fe200008e0e0d */
[----:B------:R-:W-:Y:S02]  /*0ba0*/  ISETP.LT.U32.AND P1, PT, R8, UR20, PT ;  /* 0x0000001408007c0c */ /* 0x000fe4000bf21070 */
[----:B------:R-:W-:-:S02]  /*0bb0*/  ISETP.GE.AND.EX P0, PT, R2, UR19, PT, P0 ;  /* 0x0000001302007c0c */ /* 0x000fc4000bf06300 */
[----:B------:R-:W-:-:S13]  /*0bc0*/  ISETP.LT.AND.EX P1, PT, R4, UR21, PT, P1 ;  /* 0x0000001504007c0c */ /* 0x000fda000bf21310 */
[----:B------:R-:W-:Y:S05]  /*0bd0*/  @!P0 BREAK.RELIABLE P1, B2 ;  /* 0x0000000000028942 */ /* 0x000fea0000800100 */
[----:B------:R-:W-:Y:S05]  /*0be0*/  @!P0 BRA P1, `(.L_x_34) ;  /* 0x0000000000148947 */ /* 0x000fea0000800000 */
.L_x_33:
[----:B------:R-:W-:Y:S05]  /*0bf0*/  BSYNC.RELIABLE B2 ;  /* 0x0000000000027941 */ /* 0x000fea0003800100 */
.L_x_32:
[----:B------:R-:W-:-:S04]  /*0c00*/  LEA R4, P0, R20, UR22, 0x2 ;  /* 0x0000001614047c11 */ /* 0x000fc8000f8010ff */
[----:B------:R-:W-:-:S05]  /*0c10*/  LEA.HI.X R5, R20, UR23, R9, 0x2, P0 ;  /* 0x0000001714057c11 */ /* 0x000fca00080f1409 */
[----:B------:R1:W-:Y:S01]  /*0c20*/  STG.E desc[UR6][R4.64], R0 ;  /* 0x0000000004007986 */ /* 0x0003e2000c101906 */
[----:B------:R-:W-:Y:S05]  /*0c30*/  BRA `(.L_x_35) ;  /* 0x0000000000a47947 */ /* 0x000fea0003800000 */
.L_x_34:
        /* <DEDUP_REMOVED lines=23> */
.L_x_37:
[----:B------:R-:W0:Y:S01]  /*0db0*/  LDCU.64 UR30, c[0x0][0x3e0] ;  /* 0x00007c00ff1e77ac */ /* 0x000e220008000a00 */
[----:B------:R-:W-:Y:S01]  /*0dc0*/  MOV R2, 0xe00 ;  /* 0x00000e0000027802 */ /* 0x000fe20000000f00 */
[----:B0-----:R-:W-:Y:S02]  /*0dd0*/  IMAD.U32 R4, RZ, RZ, UR30 ;  /* 0x0000001eff047e24 */ /* 0x001fe4000f8e00ff */
[----:B------:R-:W-:-:S07]  /*0de0*/  IMAD.U32 R5, RZ, RZ, UR31 ;  /* 0x0000001fff057e24 */ /* 0x000fce000f8e00ff */
[----:B------:R-:W-:Y:S05]  /*0df0*/  CALL.REL.NOINC `($__internal_2_$__cuda_sm20_div_u64) ;  /* 0x0000000000587944 */ /* 0x000fea0003c00000 */
[----:B------:R-:W-:-:S07]  /*0e00*/  MOV R5, R22 ;  /* 0x0000001600057202 */ /* 0x000fce0000000f00 */
.L_x_38:
[----:B------:R-:W-:Y:S05]  /*0e10*/  BSYNC.RECONVERGENT B3 ;  /* 0x0000000000037941 */ /* 0x000fea0003800200 */
.L_x_36:
[----:B------:R-:W-:-:S04]  /*0e20*/  VIADD R7, R7, -UR27 ;  /* 0x8000001b07077c36 */ /* 0x000fc80008000000 */
[----:B------:R-:W-:-:S04]  /*0e30*/  IMAD R7, R6, UR25, R7 ;  /* 0x0000001906077c24 */ /* 0x000fc8000f8e0207 */
[----:B------:R-:W-:-:S04]  /*0e40*/  IMAD R8, R8, UR32, R7 ;  /* 0x0000002008087c24 */ /* 0x000fc8000f8e0207 */
[----:B------:R-:W-:-:S05]  /*0e50*/  IMAD R5, R5, UR26, R8 ;  /* 0x0000001a05057c24 */ /* 0x000fca000f8e0208 */
[----:B------:R-:W-:-:S04]  /*0e60*/  SHF.R.S64 R4, RZ, 0x1e, R5 ;  /* 0x0000001eff047819 */ /* 0x000fc80000001005 */
[----:B------:R-:W-:-:S04]  /*0e70*/  IADD3 R4, P0, PT, R4, UR28, RZ ;  /* 0x0000001c04047c10 */ /* 0x000fc8000ff1e0ff */
[----:B------:R-:W-:-:S06]  /*0e80*/  LEA.HI.X.SX32 R5, R5, UR29, 0x2, P0 ;  /* 0x0000001d05057c11 */ /* 0x000fcc00080f16ff */
[----:B------:R-:W2:Y:S01]  /*0e90*/  LDG.E R5, desc[UR6][R4.64] ;  /* 0x0000000604057981 */ /* 0x000ea2000c1e1900 */
[----:B------:R-:W-:-:S04]  /*0ea0*/  LEA R6, P0, R20, UR22, 0x2 ;  /* 0x0000001614067c11 */ /* 0x000fc8000f8010ff */
[----:B------:R-:W-:-:S05]  /*0eb0*/  LEA.HI.X R7, R20, UR23, R9, 0x2, P0 ;  /* 0x0000001714077c11 */ /* 0x000fca00080f1409 */
[----:B--2---:R0:W-:Y:S04]  /*0ec0*/  STG.E desc[UR6][R6.64], R5 ;  /* 0x0000000506007986 */ /* 0x0041e8000c101906 */
.L_x_35:
[----:B------:R-:W-:Y:S05]  /*0ed0*/  BSYNC.RECONVERGENT B1 ;  /* 0x0000000000017941 */ /* 0x000fea0003800200 */
.L_x_31:
[----:B------:R-:W-:-:S05]  /*0ee0*/  IADD3 R20, P0, PT, R3, R20, RZ ;  /* 0x0000001403147210 */ /* 0x000fca0007f1e0ff */
[----:B------:R-:W-:Y:S01]  /*0ef0*/  IMAD.X R9, RZ, RZ, R9, P0 ;  /* 0x000000ffff097224 */ /* 0x000fe200000e0609 */
[----:B------:R-:W-:-:S04]  /*0f00*/  ISETP.GE.U32.AND P0, PT, R20, UR34, PT ;  /* 0x0000002214007c0c */ /* 0x000fc8000bf06070 */
[----:B------:R-:W-:-:S13]  /*0f10*/  ISETP.GE.U32.AND.EX P0, PT, R9, UR35, PT, P0 ;  /* 0x0000002309007c0c */ /* 0x000fda000bf06100 */
[----:B------:R-:W-:Y:S05]  /*0f20*/  @!P0 BRA `(.L_x_39) ;  /* 0xfffffff000cc8947 */ /* 0x000fea000383ffff */
[----:B------:R-:W-:Y:S05]  /*0f30*/  BSYNC.RECONVERGENT B0 ;  /* 0x0000000000007941 */ /* 0x000fea0003800200 */
.L_x_18:
[----:B------:R-:W-:Y:S05]  /*0f40*/  WARPSYNC.ALL ;  /* 0x0000000000007948 */ /* 0x000fea0003800000 */
[----:B------:R-:W-:Y:S05]  /*0f50*/  EXIT ;  /* 0x000000000000794d */ /* 0x000fea0003800000 */
        .weak           $__internal_2_$__cuda_sm20_div_u64
        .type           $__internal_2_$__cuda_sm20_div_u64,@function
        .size           $__internal_2_$__cuda_sm20_div_u64,($__internal_3_$__cuda_sm20_rem_u64 - $__internal_2_$__cuda_sm20_div_u64)
$__internal_2_$__cuda_sm20_div_u64:
        /* <DEDUP_REMOVED lines=9> */
[----:B------:R-:W-:Y:S02]  /*0ff0*/  IMAD.X R25, RZ, RZ, ~R19, P0 ;  /* 0x000000ffff197224 */ /* 0x000fe400000e0e13 */
[----:B------:R-:W-:Y:S02]  /*1000*/  IMAD.MOV.U32 R19, RZ, RZ, R16 ;  /* 0x000000ffff137224 */ /* 0x000fe400078e0010 */
[-C--:B------:R-:W-:Y:S02]  /*1010*/  IMAD R27, R17, R25.reuse, RZ ;  /* 0x00000019111b7224 */ /* 0x080fe400078e02ff */
[----:B------:R-:W-:-:S04]  /*1020*/  IMAD.WIDE.U32 R18, P0, R16, R25, R18 ;  /* 0x0000001910127225 */ /* 0x000fc80007800012 */
        /* <DEDUP_REMOVED lines=11> */
[----:B------:R-:W-:Y:S02]  /*10e0*/  HFMA2 R17, -RZ, RZ, 0, 0 ;  /* 0x00000000ff117431 */ /* 0x000fe400000001ff */
[----:B------:R-:W-:-:S04]  /*10f0*/  IMAD.WIDE.U32 R18, P0, R19, R16, R18 ;  /* 0x0000001013127225 */ /* 0x000fc80007800012 */
[C---:B------:R-:W-:Y:S02]  /*1100*/  IMAD R22, R23.reuse, R16, RZ ;  /* 0x0000001017167224 */ /* 0x040fe400078e02ff */
[----:B------:R-:W-:-:S04]  /*1110*/  IMAD.HI.U32 R19, P1, R23, R25, R18 ;  /* 0x0000001917137227 */ /* 0x000fc80007820012 */
[----:B------:R-:W-:Y:S01]  /*1120*/  IMAD.HI.U32 R16, R23, R16, RZ ;  /* 0x0000001017107227 */ /* 0x000fe200078e00ff */
[----:B------:R-:W-:-:S03]  /*1130*/  IADD3 R19, P2, PT, R22, R19, RZ ;  /* 0x0000001316137210 */ /* 0x000fc60007f5e0ff */
[----:B------:R-:W-:Y:S02]  /*1140*/  IMAD.X R23, R16, 0x1, R23, P0 ;  /* 0x0000000110177824 */ /* 0x000fe400000e0617 */
[----:B------:R-:W-:-:S03]  /*1150*/  IMAD.HI.U32 R16, R19, R20, RZ ;  /* 0x0000001413107227 */ /* 0x000fc600078e00ff */
[----:B------:R-:W-:Y:S01]  /*1160*/  IADD3.X R23, PT, PT, RZ, RZ, R23, P2, P1 ;  /* 0x000000ffff177210 */ /* 0x000fe200017e2417 */
[----:B------:R-:W-:-:S04]  /*1170*/  IMAD.WIDE.U32 R16, R19, R9, R16 ;  /* 0x0000000913107225 */ /* 0x000fc800078e0010 */
[C---:B------:R-:W-:Y:S02]  /*1180*/  IMAD R25, R23.reuse, R9, RZ ;  /* 0x0000000917197224 */ /* 0x040fe400078e02ff */
[----:B------:R-:W-:-:S04]  /*1190*/  IMAD.HI.U32 R16, P0, R23, R20, R16 ;  /* 0x0000001417107227 */ /* 0x000fc80007800010 */
[----:B------:R-:W-:Y:S01]  /*11a0*/  IMAD.HI.U32 R19, R23, R9, RZ ;  /* 0x0000000917137227 */ /* 0x000fe200078e00ff */
[----:B------:R-:W-:-:S03]  /*11b0*/  IADD3 R23, P1, PT, R25, R16, RZ ;  /* 0x0000001019177210 */ /* 0x000fc60007f3e0ff */
[----:B------:R-:W-:Y:S02]  /*11c0*/  IMAD.X R19, RZ, RZ, R19, P0 ;  /* 0x000000ffff137224 */ /* 0x000fe400000e0613 */
        /* <DEDUP_REMOVED lines=10> */
[----:B------:R-:W-:Y:S02]  /*1270*/  IMAD.X R24, R22, 0x1, ~R5, P2 ;  /* 0x0000000116187824 */ /* 0x000fe400010e0e05 */
[----:B------:R-:W-:Y:S01]  /*1280*/  IMAD.X R18, RZ, RZ, R19, P1 ;  /* 0x000000ffff127224 */ /* 0x000fe200008e0613 */
[----:B------:R-:W-:Y:S02]  /*1290*/  SEL R25, R25, R27, P0 ;  /* 0x0000001b19197207 */ /* 0x000fe40000000000 */
[----:B------:R-:W-:-:S02]  /*12a0*/  SEL R17, R16, R23, P0 ;  /* 0x0000001710117207 */ /* 0x000fc40000000000 */
[----:B------:R-:W-:Y:S02]  /*12b0*/  SEL R24, R24, R22, P0 ;  /* 0x0000001618187207 */ /* 0x000fe40000000000 */
[----:B------:R-:W-:Y:S02]  /*12c0*/  SEL R16, R18, R19, P0 ;  /* 0x0000001312107207 */ /* 0x000fe40000000000 */
[----:B------:R-:W-:Y:S02]  /*12d0*/  ISETP.GE.U32.AND P0, PT, R25, R4, PT ;  /* 0x000000041900720c */ /* 0x000fe40003f06070 */
[----:B------:R-:W-:Y:S02]  /*12e0*/  IADD3 R22, P2, PT, R17, 0x1, RZ ;  /* 0x0000000111167810 */ /* 0x000fe40007f5e0ff */
[----:B------:R-:W-:Y:S01]  /*12f0*/  ISETP.NE.U32.AND P1, PT, R4, RZ, PT ;  /* 0x000000ff0400720c */ /* 0x000fe20003f25070 */
[----:B------:R-:W-:Y:S01]  /*1300*/  IMAD.MOV.U32 R4, RZ, RZ, R2 ;  /* 0x000000ffff047224 */ /* 0x000fe200078e0002 */
[----:B------:R-:W-:-:S02]  /*1310*/  ISETP.GE.U32.AND.EX P0, PT, R24, R5, PT, P0 ;  /* 0x000000051800720c */ /* 0x000fc40003f06100 */
[-C--:B------:R-:W-:Y:S02]  /*1320*/  IADD3.X R23, PT, PT, RZ, R16.reuse, RZ, P2, !PT ;  /* 0x00000010ff177210 */ /* 0x080fe400017fe4ff */
[----:B------:R-:W-:Y:S01]  /*1330*/  ISETP.NE.AND.EX P1, PT, R5, RZ, PT, P1 ;  /* 0x000000ff0500720c */ /* 0x000fe20003f25310 */
[----:B------:R-:W-:Y:S01]  /*1340*/  IMAD.MOV.U32 R5, RZ, RZ, 0x0 ;  /* 0x00000000ff057424 */ /* 0x000fe200078e00ff */
[----:B------:R-:W-:Y:S02]  /*1350*/  SEL R22, R22, R17, P0 ;  /* 0x0000001116167207 */ /* 0x000fe40000000000 */
[----:B------:R-:W-:Y:S02]  /*1360*/  SEL R23, R23, R16, P0 ;  /* 0x0000001017177207 */ /* 0x000fe40000000000 */
[----:B------:R-:W-:Y:S02]  /*1370*/  SEL R22, R22, 0xffffffff, P1 ;  /* 0xffffffff16167807 */ /* 0x000fe40000800000 */
[----:B------:R-:W-:Y:S01]  /*1380*/  SEL R23, R23, 0xffffffff, P1 ;  /* 0xffffffff17177807 */ /* 0x000fe20000800000 */
[----:B------:R-:W-:Y:S06]  /*1390*/  RET.REL.NODEC R4 `(constPadding3d) ;  /* 0xffffffec04187950 */ /* 0x000fec0003c3ffff */
        .weak           $__internal_3_$__cuda_sm20_rem_u64
        .type           $__internal_3_$__cuda_sm20_rem_u64,@function
        .size           $__internal_3_$__cuda_sm20_rem_u64,(.L_x_44 - $__internal_3_$__cuda_sm20_rem_u64)
$__internal_3_$__cuda_sm20_rem_u64:
        /* <DEDUP_REMOVED lines=23> */
[----:B------:R-:W-:-:S04]  /*1510*/  IMAD.X R8, RZ, RZ, ~R8, P0 ;  /* 0x000000ffff087224 */ /* 0x000fc800000e0e08 */
[----:B------:R-:W-:-:S04]  /*1520*/  IMAD.WIDE.U32 R18, P0, R19, R8, R18 ;  /* 0x0000000813127225 */ /* 0x000fc80007800012 */
[C---:B------:R-:W-:Y:S02]  /*1530*/  IMAD R16, R25.reuse, R8, RZ ;  /* 0x0000000819107224 */ /* 0x040fe400078e02ff */
[----:B------:R-:W-:Y:S01]  /*1540*/  IMAD.HI.U32 R19, P1, R25, R17, R18 ;  /* 0x0000001119137227 */ /* 0x000fe20007820012 */
[----:B------:R-:W-:-:S03]  /*1550*/  MOV R17, RZ ;  /* 0x000000ff00117202 */ /* 0x000fc60000000f00 */
        /* <DEDUP_REMOVED lines=16> */
[----:B------:R-:W-:-:S05]  /*1660*/  IMAD R6, R25, R4, R19 ;  /* 0x0000000419067224 */ /* 0x000fca00078e0213 */
[----:B------:R-:W-:Y:S02]  /*1670*/  IADD3.X R8, PT, PT, ~R6, R23, RZ, P1, !PT ;  /* 0x0000001706087210 */ /* 0x000fe40000ffe5ff */
[----:B------:R-:W-:Y:S02]  /*1680*/  IADD3 R17, P1, PT, -R4, R27, RZ ;  /* 0x0000001b04117210 */ /* 0x000fe40007f3e1ff */
[----:B------:R-:W-:-:S03]  /*1690*/  ISETP.GE.U32.AND.EX P0, PT, R8, R5, PT, P0 ;  /* 0x000000050800720c */ /* 0x000fc60003f06100 */
[----:B------:R-:W-:Y:S01]  /*16a0*/  IMAD.X R6, R8, 0x1, ~R5, P1 ;  /* 0x0000000108067824 */ /* 0x000fe200008e0e05 */
[----:B------:R-:W-:Y:S02]  /*16b0*/  SEL R17, R17, R27, P0 ;  /* 0x0000001b11117207 */ /* 0x000fe40000000000 */
[----:B------:R-:W-:Y:S02]  /*16c0*/  ISETP.NE.U32.AND P1, PT, R4, RZ, PT ;  /* 0x000000ff0400720c */ /* 0x000fe40003f25070 */
[----:B------:R-:W-:Y:S01]  /*16d0*/  SEL R6, R6, R8, P0 ;  /* 0x0000000806067207 */ /* 0x000fe20000000000 */
[C---:B------:R-:W-:Y:S01]  /*16e0*/  IMAD.IADD R22, R17.reuse, 0x1, -R4 ;  /* 0x0000000111167824 */ /* 0x040fe200078e0a04 */
[----:B------:R-:W-:Y:S02]  /*16f0*/  ISETP.GE.U32.AND P0, PT, R17, R4, PT ;  /* 0x000000041100720c */ /* 0x000fe40003f06070 */
[----:B------:R-:W-:Y:S02]  /*1700*/  ISETP.NE.AND.EX P1, PT, R5, RZ, PT, P1 ;  /* 0x000000ff0500720c */ /* 0x000fe40003f25310 */
[----:B------:R-:W-:Y:S01]  /*1710*/  ISETP.GE.U32.AND.EX P0, PT, R6, R5, PT, P0 ;  /* 0x000000050600720c */ /* 0x000fe20003f06100 */
[----:B------:R-:W-:Y:S01]  /*1720*/  IMAD.MOV.U32 R5, RZ, RZ, 0x0 ;  /* 0x00000000ff057424 */ /* 0x000fe200078e00ff */
[----:B------:R-:W-:-:S02]  /*1730*/  MOV R4, R2 ;  /* 0x0000000200047202 */ /* 0x000fc40000000f00 */
[----:B------:R-:W-:-:S04]  /*1740*/  SEL R22, R22, R17, P0 ;  /* 0x0000001116167207 */ /* 0x000fc80000000000 */
[----:B------:R-:W-:Y:S01]  /*1750*/  SEL R22, R22, 0xffffffff, P1 ;  /* 0xffffffff16167807 */ /* 0x000fe20000800000 */
[----:B------:R-:W-:Y:S06]  /*1760*/  RET.REL.NODEC R4 `(constPadding3d) ;  /* 0xffffffe804247950 */ /* 0x000fec0003c3ffff */
.L_x_40:
        /* <DEDUP_REMOVED lines=9> */
.L_x_44:


//--------------------- .nv.shared.reserved.0     --------------------------
	.section	.nv.shared.reserved.0,"aw",@nobits
	.weak		__nv_reservedSMEM_offset_0_alias
	.size		__nv_reservedSMEM_offset_0_alias, 0, 64
	.other		__nv_reservedSMEM_offset_0_alias,@"STO_CUDA_RESERVED_SHARED STV_DEFAULT"
__nv_reservedSMEM_offset_0_alias:
	.zero		0
	.zero		64


//--------------------- .nv.constant0.ConstantPadGrad3d --------------------------
	.section	.nv.constant0.ConstantPadGrad3d,"a",@progbits
	.sectionflags	@""
	.align	4
.nv.constant0.ConstantPadGrad3d:
	.zero		1040


//--------------------- .nv.constant0.constPadding3d --------------------------
	.section	.nv.constant0.constPadding3d,"a",@progbits
	.sectionflags	@""
	.align	4
.nv.constant0.constPadding3d:
	.zero		1048


//--------------------- SYMBOLS --------------------------

	.type		.nv.reservedSmem.offset0,@object
	.size		.nv.reservedSmem.offset0,0x4
